def attn_fwd(
    Q,
    K,
    V,
    Out,
    Lse,
    sm_scale,
    stride_qz,
    stride_qh,
    stride_qm,
    stride_qk,
    stride_kz,
    stride_kh,
    stride_kn,
    stride_kk,
    stride_vz,
    stride_vh,
    stride_vn,
    stride_vk,
    stride_oz,
    stride_oh,
    stride_om,
    stride_ok,
    seqlen_q,
    seqlen_k,
    BLOCK_M: tl.constexpr,
    BLOCK_N: tl.constexpr,
    HEAD_DIM: tl.constexpr,
    CAUSAL: tl.constexpr,
):
    start_m = tl.program_id(0)
    off_hz = tl.program_id(1)
    q_off = off_hz * stride_qh
    k_off = off_hz * stride_kh
    v_off = off_hz * stride_vh
    offs_m = start_m * BLOCK_M + tl.arange(0, BLOCK_M)
    offs_d = tl.arange(0, HEAD_DIM)
    offs_n = tl.arange(0, BLOCK_N)
    q_ptrs = Q + q_off + offs_m[:, None] * stride_qm + offs_d[None, :] * stride_qk
    k_ptrs = K + k_off + offs_d[:, None] * stride_kk + offs_n[None, :] * stride_kn
    v_ptrs = V + v_off + offs_n[:, None] * stride_vn + offs_d[None, :] * stride_vk
    m_i = tl.full([BLOCK_M], float("-inf"), dtype=tl.float32)
    l_i = tl.zeros([BLOCK_M], dtype=tl.float32) + 1.0
    acc = tl.zeros([BLOCK_M, HEAD_DIM], dtype=tl.float32)
    q = tl.load(q_ptrs)
    acc, l_i, m_i = _attn_fwd_inner(
        acc,
        l_i,
        m_i,
        q,
        k_ptrs,
        v_ptrs,
        sm_scale,
        stride_kn,
        stride_vn,
        start_m,
        seqlen_k,
        BLOCK_M,
        BLOCK_N,
        HEAD_DIM,
        CAUSAL,
    )
    acc = acc / l_i[:, None]
    lse = m_i + tl.math.log2(l_i) / 1.4426950408889634
    o_ptrs = (
        Out
        + off_hz * stride_oh
        + offs_m[:, None] * stride_om
        + offs_d[None, :] * stride_ok
    )
    tl.store(o_ptrs, acc.to(Out.dtype.element_ty))
    tl.store(Lse + off_hz * seqlen_q + offs_m, lse)

# config = {"BLOCK_M": 32, "BLOCK_N": 32, "HEAD_DIM": 256, "arch": "sm_80", "causal": false, "dtype": "bf16", "num_stages": 2, "num_warps": 8}
# arch = sm_80


// ===== COMPILED SASS (sm_80) =====

	.target	sm_80

	.elftype	@"ET_EXEC"


//--------------------- .note.nv.tkinfo           --------------------------
	.section	.note.nv.tkinfo,"",@"SHT_NOTE"
	.sectionflags	@"SHF_NOTE_NV_TKINFO"
	.tkinfo
        /*0018*/ 	.word	0x00000002
        /*0030*/ 	.string	""
        /*0030*/ 	.string	"ptxas"
        /*0030*/ 	.string	"Cuda compilation tools, release 13.0, V13.0.88"
        /*0030*/ 	.string	"Build cuda_13.0.r13.0/compiler.36424714_0"
        /*0030*/ 	.string	"-v  -suppress-debug-info  -lineinfo  -arch sm_80 "



//--------------------- .note.nv.cuinfo           --------------------------
	.section	.note.nv.cuinfo,"",@"SHT_NOTE"
	.sectionflags	@"SHF_NOTE_NV_CUINFO"
        /*0018*/ 	.short	0x0002
        /*001a*/ 	.short	0x0050
        /*001c*/ 	.short	0x0082
	.zero		2


//--------------------- .nv.info                  --------------------------
	.section	.nv.info,"",@"SHT_CUDA_INFO"
	.align	4


	//----- nvinfo : EIATTR_REGCOUNT
	.align		4
        /*0000*/ 	.byte	0x04, 0x2f
        /*0002*/ 	.short	(.L_2 - .L_1)
	.align		4
.L_1:
        /*0004*/ 	.word	index@(attn_fwd)
        /*0008*/ 	.word	0x000000ff


	//----- nvinfo : EIATTR_FRAME_SIZE
	.align		4
.L_2:
        /*000c*/ 	.byte	0x04, 0x11
        /*000e*/ 	.short	(.L_4 - .L_3)
	.align		4
.L_3:
        /*0010*/ 	.word	index@(attn_fwd)
        /*0014*/ 	.word	0x00000000


	//----- nvinfo : EIATTR_MIN_STACK_SIZE
	.align		4
.L_4:
        /*0018*/ 	.byte	0x04, 0x12
        /*001a*/ 	.short	(.L_6 - .L_5)
	.align		4
.L_5:
        /*001c*/ 	.word	index@(attn_fwd)
        /*0020*/ 	.word	0x00000000
.L_6:


//--------------------- .nv.info.attn_fwd         --------------------------
	.section	.nv.info.attn_fwd,"",@"SHT_CUDA_INFO"
	.sectionflags	@""
	.align	4


	//----- nvinfo : EIATTR_CUDA_API_VERSION
	.align		4
        /*0000*/ 	.byte	0x04, 0x37
        /*0002*/ 	.short	(.L_8 - .L_7)
.L_7:
        /*0004*/ 	.word	0x00000082


	//----- nvinfo : EIATTR_SW2861232_WAR
	.align		4
.L_8:
        /*0008*/ 	.byte	0x01, 0x35
	.zero		2


	//----- nvinfo : EIATTR_PARAM_CBANK
	.align		4
        /*000c*/ 	.byte	0x04, 0x0a
        /*000e*/ 	.short	(.L_10 - .L_9)
	.align		4
.L_9:
        /*0010*/ 	.word	index@(.nv.constant0.attn_fwd)
        /*0014*/ 	.short	0x0160
        /*0016*/ 	.short	0x0088


	//----- nvinfo : EIATTR_CBANK_PARAM_SIZE
	.align		4
.L_10:
        /*0018*/ 	.byte	0x03, 0x19
        /*001a*/ 	.short	0x0088


	//----- nvinfo : EIATTR_KPARAM_INFO
	.align		4
        /*001c*/ 	.byte	0x04, 0x17
        /*001e*/ 	.short	(.L_12 - .L_11)
.L_11:
        /*0020*/ 	.word	0x00000000
        /*0024*/ 	.short	0x0019
        /*0026*/ 	.short	0x0080
        /*0028*/ 	.byte	0x00, 0xf4, 0x21, 0x00


	//----- nvinfo : EIATTR_KPARAM_INFO
	.align		4
.L_12:
        /*002c*/ 	.byte	0x04, 0x17
        /*002e*/ 	.short	(.L_14 - .L_13)
.L_13:
        /*0030*/ 	.word	0x00000000
        /*0034*/ 	.short	0x0018
        /*0036*/ 	.short	0x0078
        /*0038*/ 	.byte	0x00, 0xf4, 0x21, 0x00


	//----- nvinfo : EIATTR_KPARAM_INFO
	.align		4
.L_14:
        /*003c*/ 	.byte	0x04, 0x17
        /*003e*/ 	.short	(.L_16 - .L_15)
.L_15:
        /*0040*/ 	.word	0x00000000
        /*0044*/ 	.short	0x0017
        /*0046*/ 	.short	0x0070
        /*0048*/ 	.byte	0x00, 0xf0, 0x11, 0x00


	//----- nvinfo : EIATTR_KPARAM_INFO
	.align		4
.L_16:
        /*004c*/ 	.byte	0x04, 0x17
        /*004e*/ 	.short	(.L_18 - .L_17)
.L_17:
        /*0050*/ 	.word	0x00000000
        /*0054*/ 	.short	0x0016
        /*0056*/ 	.short	0x006c
        /*0058*/ 	.byte	0x00, 0xf0, 0x11, 0x00


	//----- nvinfo : EIATTR_KPARAM_INFO
	.align		4
.L_18:
        /*005c*/ 	.byte	0x04, 0x17
        /*005e*/ 	.short	(.L_20 - .L_19)
.L_19:
        /*0060*/ 	.word	0x00000000
        /*0064*/ 	.short	0x0015
        /*0066*/ 	.short	0x0068
        /*0068*/ 	.byte	0x00, 0xf0, 0x11, 0x00


	//----- nvinfo : EIATTR_KPARAM_INFO
	.align		4
.L_20:
        /*006c*/ 	.byte	0x04, 0x17
        /*006e*/ 	.short	(.L_22 - .L_21)
.L_21:
        /*0070*/ 	.word	0x00000000
        /*0074*/ 	.short	0x0014
        /*0076*/ 	.short	0x0064
        /*0078*/ 	.byte	0x00, 0xf0, 0x11, 0x00


	//----- nvinfo : EIATTR_KPARAM_INFO
	.align		4
.L_22:
        /*007c*/ 	.byte	0x04, 0x17
        /*007e*/ 	.short	(.L_24 - .L_23)
.L_23:
        /*0080*/ 	.word	0x00000000
        /*0084*/ 	.short	0x0013
        /*0086*/ 	.short	0x0060
        /*0088*/ 	.byte	0x00, 0xf0, 0x11, 0x00


	//----- nvinfo : EIATTR_KPARAM_INFO
	.align		4
.L_24:
        /*008c*/ 	.byte	0x04, 0x17
        /*008e*/ 	.short	(.L_26 - .L_25)
.L_25:
        /*0090*/ 	.word	0x00000000
        /*0094*/ 	.short	0x0012
        /*0096*/ 	.short	0x005c
        /*0098*/ 	.byte	0x00, 0xf0, 0x11, 0x00


	//----- nvinfo : EIATTR_KPARAM_INFO
	.align		4
.L_26:
        /*009c*/ 	.byte	0x04, 0x17
        /*009e*/ 	.short	(.L_28 - .L_27)
.L_27:
        /*00a0*/ 	.word	0x00000000
        /*00a4*/ 	.short	0x0011
        /*00a6*/ 	.short	0x0058
        /*00a8*/ 	.byte	0x00, 0xf0, 0x11, 0x00


	//----- nvinfo : EIATTR_KPARAM_INFO
	.align		4
.L_28:
        /*00ac*/ 	.byte	0x04, 0x17
        /*00ae*/ 	.short	(.L_30 - .L_29)
.L_29:
        /*00b0*/ 	.word	0x00000000
        /*00b4*/ 	.short	0x0010
        /*00b6*/ 	.short	0x0054
        /*00b8*/ 	.byte	0x00, 0xf0, 0x11, 0x00


	//----- nvinfo : EIATTR_KPARAM_INFO
	.align		4
.L_30:
        /*00bc*/ 	.byte	0x04, 0x17
        /*00be*/ 	.short	(.L_32 - .L_31)
.L_31:
        /*00c0*/ 	.word	0x00000000
        /*00c4*/ 	.short	0x000f
        /*00c6*/ 	.short	0x0050
        /*00c8*/ 	.byte	0x00, 0xf0, 0x11, 0x00


	//----- nvinfo : EIATTR_KPARAM_INFO
	.align		4
.L_32:
        /*00cc*/ 	.byte	0x04, 0x17
        /*00ce*/ 	.short	(.L_34 - .L_33)
.L_33:
        /*00d0*/ 	.word	0x00000000
        /*00d4*/ 	.short	0x000e
        /*00d6*/ 	.short	0x004c
        /*00d8*/ 	.byte	0x00, 0xf0, 0x11, 0x00


	//----- nvinfo : EIATTR_KPARAM_INFO
	.align		4
.L_34:
        /*00dc*/ 	.byte	0x04, 0x17
        /*00de*/ 	.short	(.L_36 - .L_35)
.L_35:
        /*00e0*/ 	.word	0x00000000
        /*00e4*/ 	.short	0x000d
        /*00e6*/ 	.short	0x0048
        /*00e8*/ 	.byte	0x00, 0xf0, 0x11, 0x00


	//----- nvinfo : EIATTR_KPARAM_INFO
	.align		4
.L_36:
        /*00ec*/ 	.byte	0x04, 0x17
        /*00ee*/ 	.short	(.L_38 - .L_37)
.L_37:
        /*00f0*/ 	.word	0x00000000
        /*00f4*/ 	.short	0x000c
        /*00f6*/ 	.short	0x0044
        /*00f8*/ 	.byte	0x00, 0xf0, 0x11, 0x00


	//----- nvinfo : EIATTR_KPARAM_INFO
	.align		4
.L_38:
        /*00fc*/ 	.byte	0x04, 0x17
        /*00fe*/ 	.short	(.L_40 - .L_39)
.L_39:
        /*0100*/ 	.word	0x00000000
        /*0104*/ 	.short	0x000b
        /*0106*/ 	.short	0x0040
        /*0108*/ 	.byte	0x00, 0xf0, 0x11, 0x00


	//----- nvinfo : EIATTR_KPARAM_INFO
	.align		4
.L_40:
        /*010c*/ 	.byte	0x04, 0x17
        /*010e*/ 	.short	(.L_42 - .L_41)
.L_41:
        /*0110*/ 	.word	0x00000000
        /*0114*/ 	.short	0x000a
        /*0116*/ 	.short	0x003c
        /*0118*/ 	.byte	0x00, 0xf0, 0x11, 0x00


	//----- nvinfo : EIATTR_KPARAM_INFO
	.align		4
.L_42:
        /*011c*/ 	.byte	0x04, 0x17
        /*011e*/ 	.short	(.L_44 - .L_43)
.L_43:
        /*0120*/ 	.word	0x00000000
        /*0124*/ 	.short	0x0009
        /*0126*/ 	.short	0x0038
        /*0128*/ 	.byte	0x00, 0xf0, 0x11, 0x00


	//----- nvinfo : EIATTR_KPARAM_INFO
	.align		4
.L_44:
        /*012c*/ 	.byte	0x04, 0x17
        /*012e*/ 	.short	(.L_46 - .L_45)
.L_45:
        /*0130*/ 	.word	0x00000000
        /*0134*/ 	.short	0x0008
        /*0136*/ 	.short	0x0034
        /*0138*/ 	.byte	0x00, 0xf0, 0x11, 0x00


	//----- nvinfo : EIATTR_KPARAM_INFO
	.align		4
.L_46:
        /*013c*/ 	.byte	0x04, 0x17
        /*013e*/ 	.short	(.L_48 - .L_47)
.L_47:
        /*0140*/ 	.word	0x00000000
        /*0144*/ 	.short	0x0007
        /*0146*/ 	.short	0x0030
        /*0148*/ 	.byte	0x00, 0xf0, 0x11, 0x00


	//----- nvinfo : EIATTR_KPARAM_INFO
	.align		4
.L_48:
        /*014c*/ 	.byte	0x04, 0x17
        /*014e*/ 	.short	(.L_50 - .L_49)
.L_49:
        /*0150*/ 	.word	0x00000000
        /*0154*/ 	.short	0x0006
        /*0156*/ 	.short	0x002c
        /*0158*/ 	.byte	0x00, 0xf0, 0x11, 0x00


	//----- nvinfo : EIATTR_KPARAM_INFO
	.align		4
.L_50:
        /*015c*/ 	.byte	0x04, 0x17
        /*015e*/ 	.short	(.L_52 - .L_51)
.L_51:
        /*0160*/ 	.word	0x00000000
        /*0164*/ 	.short	0x0005
        /*0166*/ 	.short	0x0028
        /*0168*/ 	.byte	0x00, 0xf0, 0x11, 0x00


	//----- nvinfo : EIATTR_KPARAM_INFO
	.align		4
.L_52:
        /*016c*/ 	.byte	0x04, 0x17
        /*016e*/ 	.short	(.L_54 - .L_53)
.L_53:
        /*0170*/ 	.word	0x00000000
        /*0174*/ 	.short	0x0004
        /*0176*/ 	.short	0x0020
        /*0178*/ 	.byte	0x00, 0xf4, 0x21, 0x00


	//----- nvinfo : EIATTR_KPARAM_INFO
	.align		4
.L_54:
        /*017c*/ 	.byte	0x04, 0x17
        /*017e*/ 	.short	(.L_56 - .L_55)
.L_55:
        /*0180*/ 	.word	0x00000000
        /*0184*/ 	.short	0x0003
        /*0186*/ 	.short	0x0018
        /*0188*/ 	.byte	0x00, 0xf4, 0x21, 0x00


	//----- nvinfo : EIATTR_KPARAM_INFO
	.align		4
.L_56:
        /*018c*/ 	.byte	0x04, 0x17
        /*018e*/ 	.short	(.L_58 - .L_57)
.L_57:
        /*0190*/ 	.word	0x00000000
        /*0194*/ 	.short	0x0002
        /*0196*/ 	.short	0x0010
        /*0198*/ 	.byte	0x00, 0xf4, 0x21, 0x00


	//----- nvinfo : EIATTR_KPARAM_INFO
	.align		4
.L_58:
        /*019c*/ 	.byte	0x04, 0x17
        /*019e*/ 	.short	(.L_60 - .L_59)
.L_59:
        /*01a0*/ 	.word	0x00000000
        /*01a4*/ 	.short	0x0001
        /*01a6*/ 	.short	0x0008
        /*01a8*/ 	.byte	0x00, 0xf4, 0x21, 0x00


	//----- nvinfo : EIATTR_KPARAM_INFO
	.align		4
.L_60:
        /*01ac*/ 	.byte	0x04, 0x17
        /*01ae*/ 	.short	(.L_62 - .L_61)
.L_61:
        /*01b0*/ 	.word	0x00000000
        /*01b4*/ 	.short	0x0000
        /*01b6*/ 	.short	0x0000
        /*01b8*/ 	.byte	0x00, 0xf4, 0x21, 0x00


	//----- nvinfo : EIATTR_MAXREG_COUNT
	.align		4
.L_62:
        /*01bc*/ 	.byte	0x03, 0x1b
        /*01be*/ 	.short	0x00ff


	//----- nvinfo : EIATTR_NUM_BARRIERS
	.align		4
        /*01c0*/ 	.byte	0x02, 0x4c
        /*01c2*/ 	.byte	0x01
	.zero		1


	//----- nvinfo : EIATTR_MERCURY_ISA_VERSION
	.align		4
        /*01c4*/ 	.byte	0x03, 0x5f
        /*01c6*/ 	.short	0x0000


	//----- nvinfo : EIATTR_COOP_GROUP_MASK_REGIDS
	.align		4
        /*01c8*/ 	.byte	0x04, 0x29
        /*01ca*/ 	.short	(.L_64 - .L_63)


	//   ....[0]....
.L_63:
        /*01cc*/ 	.word	0xffffffff


	//   ....[1]....
        /*01d0*/ 	.word	0xffffffff


	//   ....[2]....
        /*01d4*/ 	.word	0xffffffff


	//   ....[3]....
        /*01d8*/ 	.word	0xffffffff


	//   ....[4]....
        /*01dc*/ 	.word	0xffffffff


	//   ....[5]....
        /*01e0*/ 	.word	0xffffffff


	//   ....[6]....
        /*01e4*/ 	.word	0xffffffff


	//   ....[7]....
        /*01e8*/ 	.word	0xffffffff


	//   ....[8]....
        /*01ec*/ 	.word	0xffffffff


	//   ....[9]....
        /*01f0*/ 	.word	0xffffffff


	//   ....[10]....
        /*01f4*/ 	.word	0xffffffff


	//   ....[11]....
        /*01f8*/ 	.word	0xffffffff


	//   ....[12]....
        /*01fc*/ 	.word	0xffffffff


	//   ....[13]....
        /*0200*/ 	.word	0xffffffff


	//   ....[14]....
        /*0204*/ 	.word	0xffffffff


	//   ....[15]....
        /*0208*/ 	.word	0xffffffff


	//   ....[16]....
        /*020c*/ 	.word	0xffffffff


	//   ....[17]....
        /*0210*/ 	.word	0xffffffff


	//   ....[18]....
        /*0214*/ 	.word	0xffffffff


	//   ....[19]....
        /*0218*/ 	.word	0xffffffff


	//----- nvinfo : EIATTR_COOP_GROUP_INSTR_OFFSETS
	.align		4
.L_64:
        /*021c*/ 	.byte	0x04, 0x28
        /*021e*/ 	.short	(.L_66 - .L_65)


	//   ....[0]....
.L_65:
        /*0220*/ 	.word	0x00002b90


	//   ....[1]....
        /*0224*/ 	.word	0x00002ba0


	//   ....[2]....
        /*0228*/ 	.word	0x00002bb0


	//   ....[3]....
        /*022c*/ 	.word	0x00002bc0


	//   ....[4]....
        /*0230*/ 	.word	0x00002c10


	//   ....[5]....
        /*0234*/ 	.word	0x00002c20


	//   ....[6]....
        /*0238*/ 	.word	0x00002c30


	//   ....[7]....
        /*023c*/ 	.word	0x00002c40


	//   ....[8]....
        /*0240*/ 	.word	0x00002cf0


	//   ....[9]....
        /*0244*/ 	.word	0x00002d10


	//   ....[10]....
        /*0248*/ 	.word	0x00002f80


	//   ....[11]....
        /*024c*/ 	.word	0x00002f90


	//   ....[12]....
        /*0250*/ 	.word	0x00002fb0


	//   ....[13]....
        /*0254*/ 	.word	0x00002fc0


	//   ....[14]....
        /*0258*/ 	.word	0x00002ff0


	//   ....[15]....
        /*025c*/ 	.word	0x00003020


	//   ....[16]....
        /*0260*/ 	.word	0x00003030


	//   ....[17]....
        /*0264*/ 	.word	0x00003040


	//   ....[18]....
        /*0268*/ 	.word	0x00003100


	//   ....[19]....
        /*026c*/ 	.word	0x00003120


	//----- nvinfo : EIATTR_EXIT_INSTR_OFFSETS
	.align		4
.L_66:
        /*0270*/ 	.byte	0x04, 0x1c
        /*0272*/ 	.short	(.L_68 - .L_67)


	//   ....[0]....
.L_67:
        /*0274*/ 	.word	0x00005ac0


	//   ....[1]....
        /*0278*/ 	.word	0x00005b60


	//----- nvinfo : EIATTR_REQNTID
	.align		4
.L_68:
        /*027c*/ 	.byte	0x04, 0x10
        /*027e*/ 	.short	(.L_70 - .L_69)
.L_69:
        /*0280*/ 	.word	0x00000100
        /*0284*/ 	.word	0x00000001
        /*0288*/ 	.word	0x00000001
.L_70:


//--------------------- .nv.callgraph             --------------------------
	.section	.nv.callgraph,"",@"SHT_CUDA_CALLGRAPH"
	.align	4
	.sectionentsize	8
	.align		4
        /*0000*/ 	.word	0x00000000
	.align		4
        /*0004*/ 	.word	0xffffffff
	.align		4
        /*0008*/ 	.word	0x00000000
	.align		4
        /*000c*/ 	.word	0xfffffffe
	.align		4
        /*0010*/ 	.word	0x00000000
	.align		4
        /*0014*/ 	.word	0xfffffffd
	.align		4
        /*0018*/ 	.word	0x00000000
	.align		4
        /*001c*/ 	.word	0xfffffffc


//--------------------- .nv.rel.action            --------------------------
	.section	.nv.rel.action,"",@"SHT_CUDA_RELOCINFO"
	.align	8
	.sectionentsize	8
        /*0000*/ 	.byte	0x73, 0x00, 0x00, 0x00, 0x00, 0x00, 0x00, 0x00, 0x00, 0x00, 0x00, 0x11, 0x25, 0x00, 0x05, 0x36


//--------------------- .nv.constant4             --------------------------
	.section	.nv.constant4,"a",@progbits
	.align	8
	.align		8
.nv.constant4:
        /*0000*/ 	.dword	_$_str


//--------------------- .nv.constant0.attn_fwd    --------------------------
	.section	.nv.constant0.attn_fwd,"a",@progbits
	.sectionflags	@""
	.align	4
.nv.constant0.attn_fwd:
	.zero		488


//--------------------- .text.attn_fwd            --------------------------
	.section	.text.attn_fwd,"ax",@progbits
	.sectioninfo	@"SHI_REGISTERS=255"
	.align	128
        .global         attn_fwd
        .type           attn_fwd,@function
        .size           attn_fwd,(.L_x_3 - attn_fwd)
        .other          attn_fwd,@"STO_CUDA_ENTRY STV_DEFAULT"
attn_fwd:
.text.attn_fwd:
[----:B------:R-:W-:Y:S02]  /*0000*/  IMAD.MOV.U32 R1, RZ, RZ, c[0x0][0x28] ;  /* 0x00000a00ff017624 */ /* 0x000fe400078e00ff */
[----:B------:R-:W0:Y:S01]  /*0010*/  S2R R0, SR_TID.X ;  /* 0x0000000000007919 */ /* 0x000e220000002100 */
[----:B------:R-:W-:Y:S01]  /*0020*/  MOV R18, c[0x0][0x198] ;  /* 0x0000660000127a02 */ /* 0x000fe20000000f00 */
[----:B------:R-:W-:Y:S02]  /*0030*/  ULDC.64 UR4, c[0x0][0x118] ;  /* 0x0000460000047ab9 */ /* 0x000fe40000000a00 */
[----:B------:R-:W1:Y:S04]  /*0040*/  S2R R3, SR_CTAID.X ;  /* 0x0000000000037919 */ /* 0x000e680000002500 */
[----:B------:R-:W2:Y:S01]  /*0050*/  S2R R2, SR_CTAID.Y ;  /* 0x0000000000027919 */ /* 0x000ea20000002600 */
[----:B0-----:R-:W-:Y:S02]  /*0060*/  SHF.R.U32.HI R21, RZ, 0x5, R0 ;  /* 0x00000005ff157819 */ /* 0x001fe40000011600 */
[----:B------:R-:W-:-:S02]  /*0070*/  LOP3.LUT R20, R0, 0x1f, RZ, 0xc0, !PT ;  /* 0x0000001f00147812 */ /* 0x000fc400078ec0ff */
[----:B------:R-:W-:-:S03]  /*0080*/  SGXT.U32 R21, R21, 0x3 ;  /* 0x000000031515781a */ /* 0x000fc60000000000 */
[----:B-1----:R-:W-:Y:S02]  /*0090*/  IMAD R3, R3, 0x20, R20 ;  /* 0x0000002003037824 */ /* 0x002fe400078e0214 */
[----:B------:R-:W-:Y:S02]  /*00a0*/  IMAD R9, R21, c[0x0][0x198], RZ ;  /* 0x0000660015097a24 */ /* 0x000fe400078e02ff */
[----:B--2---:R-:W-:Y:S02]  /*00b0*/  IMAD R4, R2, c[0x0][0x190], RZ ;  /* 0x0000640002047a24 */ /* 0x004fe400078e02ff */
[----:B------:R-:W-:Y:S01]  /*00c0*/  IMAD R6, R3, c[0x0][0x194], RZ ;  /* 0x0000650003067a24 */ /* 0x000fe200078e02ff */
[----:B------:R-:W-:Y:S01]  /*00d0*/  LEA R10, R18, R9, 0x3 ;  /* 0x00000009120a7211 */ /* 0x000fe200078e18ff */
[----:B------:R-:W-:Y:S02]  /*00e0*/  IMAD.SHL.U32 R5, R4, 0x2, RZ ;  /* 0x0000000204057824 */ /* 0x000fe400078e00ff */
[----:B------:R-:W-:-:S02]  /*00f0*/  IMAD.SHL.U32 R8, R6, 0x2, RZ ;  /* 0x0000000206087824 */ /* 0x000fc400078e00ff */
[----:B------:R-:W-:Y:S02]  /*0100*/  IMAD R11, R18, 0x8, R10 ;  /* 0x00000008120b7824 */ /* 0x000fe400078e020a */
[----:B------:R-:W-:Y:S01]  /*0110*/  IMAD.HI R4, R4, 0x2, RZ ;  /* 0x0000000204047827 */ /* 0x000fe200078e02ff */
[----:B------:R-:W-:-:S03]  /*0120*/  IADD3 R74, P0, P1, R8, c[0x0][0x160], R5 ;  /* 0x00005800084a7a10 */ /* 0x000fc6000791e005 */
[----:B------:R-:W-:Y:S02]  /*0130*/  IMAD R12, R18, 0x8, R11 ;  /* 0x00000008120c7824 */ /* 0x000fe400078e020b */
[----:B------:R-:W-:-:S03]  /*0140*/  IMAD.HI R7, R6, 0x2, RZ ;  /* 0x0000000206077827 */ /* 0x000fc600078e02ff */
[C---:B------:R-:W-:Y:S02]  /*0150*/  LEA R13, R18.reuse, R12, 0x3 ;  /* 0x0000000c120d7211 */ /* 0x040fe400078e18ff */
[----:B------:R-:W-:Y:S02]  /*0160*/  IADD3.X R76, R7, c[0x0][0x164], R4, P0, P1 ;  /* 0x00005900074c7a10 */ /* 0x000fe400007e2404 */
[CC--:B------:R-:W-:Y:S01]  /*0170*/  LEA R4, P0, R9.reuse, R74.reuse, 0x1 ;  /* 0x0000004a09047211 */ /* 0x0c0fe200078008ff */
[----:B------:R-:W-:Y:S01]  /*0180*/  IMAD R15, R18, 0x8, R13 ;  /* 0x00000008120f7824 */ /* 0x000fe200078e020d */
[----:B------:R-:W-:Y:S02]  /*0190*/  LEA R6, P1, R10, R74, 0x1 ;  /* 0x0000004a0a067211 */ /* 0x000fe400078208ff */
[----:B------:R-:W-:Y:S02]  /*01a0*/  LEA.HI.X.SX32 R5, R9, R76, 0x1, P0 ;  /* 0x0000004c09057211 */ /* 0x000fe400000f0eff */
[C---:B------:R-:W-:Y:S01]  /*01b0*/  LEA R8, P0, R11.reuse, R74, 0x1 ;  /* 0x0000004a0b087211 */ /* 0x040fe200078008ff */
[----:B------:R-:W-:Y:S01]  /*01c0*/  IMAD R16, R18, 0x8, R15 ;  /* 0x0000000812107824 */ /* 0x000fe200078e020f */
[-C--:B------:R-:W-:Y:S01]  /*01d0*/  LEA.HI.X.SX32 R7, R10, R76.reuse, 0x1, P1 ;  /* 0x0000004c0a077211 */ /* 0x080fe200008f0eff */
[----:B------:R0:W2:Y:S01]  /*01e0*/  LDG.E.U16 R22, [R4.64] ;  /* 0x0000000404167981 */ /* 0x0000a2000c1e1500 */
[----:B------:R-:W-:-:S02]  /*01f0*/  LEA.HI.X.SX32 R9, R11, R76, 0x1, P0 ;  /* 0x0000004c0b097211 */ /* 0x000fc400000f0eff */
[----:B------:R-:W-:Y:S01]  /*0200*/  LEA R10, P0, R12, R74, 0x1 ;  /* 0x0000004a0c0a7211 */ /* 0x000fe200078008ff */
[----:B------:R1:W3:Y:S01]  /*0210*/  LDG.E.U16 R24, [R6.64] ;  /* 0x0000000406187981 */ /* 0x0002e2000c1e1500 */
[----:B------:R-:W-:Y:S02]  /*0220*/  LEA R17, R18, R16, 0x3 ;  /* 0x0000001012117211 */ /* 0x000fe400078e18ff */
[----:B------:R-:W-:Y:S01]  /*0230*/  LEA.HI.X.SX32 R11, R12, R76, 0x1, P0 ;  /* 0x0000004c0c0b7211 */ /* 0x000fe200000f0eff */
[----:B------:R4:W5:Y:S01]  /*0240*/  LDG.E.U16 R26, [R8.64] ;  /* 0x00000004081a7981 */ /* 0x000962000c1e1500 */
[CC--:B------:R-:W-:Y:S02]  /*0250*/  LEA R12, P0, R13.reuse, R74.reuse, 0x1 ;  /* 0x0000004a0d0c7211 */ /* 0x0c0fe400078008ff */
[----:B------:R-:W-:Y:S01]  /*0260*/  LEA R14, P1, R16, R74, 0x1 ;  /* 0x0000004a100e7211 */ /* 0x000fe200078208ff */
[----:B------:R1:W5:Y:S01]  /*0270*/  LDG.E.U16 R28, [R10.64] ;  /* 0x000000040a1c7981 */ /* 0x000362000c1e1500 */
[----:B------:R-:W-:-:S02]  /*0280*/  LEA.HI.X.SX32 R13, R13, R76, 0x1, P0 ;  /* 0x0000004c0d0d7211 */ /* 0x000fc400000f0eff */
[----:B0-----:R-:W-:Y:S01]  /*0290*/  LEA R4, P0, R15, R74, 0x1 ;  /* 0x0000004a0f047211 */ /* 0x001fe200078008ff */
[----:B----4-:R-:W-:-:S03]  /*02a0*/  IMAD R9, R18, 0x8, R17 ;  /* 0x0000000812097824 */ /* 0x010fc600078e0211 */
[-C--:B------:R-:W-:Y:S01]  /*02b0*/  LEA.HI.X.SX32 R5, R15, R76.reuse, 0x1, P0 ;  /* 0x0000004c0f057211 */ /* 0x080fe200000f0eff */
[----:B------:R0:W4:Y:S01]  /*02c0*/  LDG.E.U16 R30, [R12.64] ;  /* 0x000000040c1e7981 */ /* 0x000122000c1e1500 */
[----:B-1----:R-:W-:Y:S01]  /*02d0*/  IMAD R11, R18, 0x8, R9 ;  /* 0x00000008120b7824 */ /* 0x002fe200078e0209 */
[----:B------:R-:W-:Y:S02]  /*02e0*/  LEA.HI.X.SX32 R15, R16, R76, 0x1, P1 ;  /* 0x0000004c100f7211 */ /* 0x000fe400008f0eff */
[----:B------:R1:W4:Y:S01]  /*02f0*/  LDG.E.U16 R32, [R4.64] ;  /* 0x0000000404207981 */ /* 0x000322000c1e1500 */
[C---:B------:R-:W-:Y:S02]  /*0300*/  LEA R6, P0, R17.reuse, R74, 0x1 ;  /* 0x0000004a11067211 */ /* 0x040fe400078008ff */
[----:B------:R-:W-:Y:S01]  /*0310*/  LEA R16, R18, R11, 0x3 ;  /* 0x0000000b12107211 */ /* 0x000fe200078e18ff */
[----:B------:R0:W4:Y:S01]  /*0320*/  LDG.E.U16 R34, [R14.64] ;  /* 0x000000040e227981 */ /* 0x000122000c1e1500 */
[----:B------:R-:W-:-:S03]  /*0330*/  LEA.HI.X.SX32 R7, R17, R76, 0x1, P0 ;  /* 0x0000004c11077211 */ /* 0x000fc600000f0eff */
[C---:B------:R-:W-:Y:S01]  /*0340*/  IMAD R17, R18.reuse, 0x8, R16 ;  /* 0x0000000812117824 */ /* 0x040fe200078e0210 */
[C---:B------:R-:W-:Y:S01]  /*0350*/  LEA R8, P0, R9.reuse, R74, 0x1 ;  /* 0x0000004a09087211 */ /* 0x040fe200078008ff */
[----:B------:R1:W4:Y:S02]  /*0360*/  LDG.E.U16 R36, [R6.64] ;  /* 0x0000000406247981 */ /* 0x000324000c1e1500 */
[----:B0-----:R-:W-:Y:S01]  /*0370*/  IMAD R14, R18, 0x8, R17 ;  /* 0x00000008120e7824 */ /* 0x001fe200078e0211 */
[----:B------:R-:W-:Y:S02]  /*0380*/  LEA.HI.X.SX32 R9, R9, R76, 0x1, P0 ;  /* 0x0000004c09097211 */ /* 0x000fe400000f0eff */
[-C--:B------:R-:W-:Y:S02]  /*0390*/  LEA R10, P0, R11, R74.reuse, 0x1 ;  /* 0x0000004a0b0a7211 */ /* 0x080fe400078008ff */
[----:B------:R-:W-:Y:S01]  /*03a0*/  LEA R12, P1, R16, R74, 0x1 ;  /* 0x0000004a100c7211 */ /* 0x000fe200078208ff */
[----:B------:R0:W4:Y:S01]  /*03b0*/  LDG.E.U16 R38, [R8.64] ;  /* 0x0000000408267981 */ /* 0x000122000c1e1500 */
[----:B------:R-:W-:-:S02]  /*03c0*/  LEA R15, R18, R14, 0x3 ;  /* 0x0000000e120f7211 */ /* 0x000fc400078e18ff */
[-C--:B------:R-:W-:Y:S02]  /*03d0*/  LEA.HI.X.SX32 R11, R11, R76.reuse, 0x1, P0 ;  /* 0x0000004c0b0b7211 */ /* 0x080fe400000f0eff */
[----:B------:R-:W-:Y:S01]  /*03e0*/  LEA.HI.X.SX32 R13, R16, R76, 0x1, P1 ;  /* 0x0000004c100d7211 */ /* 0x000fe200008f0eff */
[C---:B------:R-:W-:Y:S01]  /*03f0*/  IMAD R16, R18.reuse, 0x8, R15 ;  /* 0x0000000812107824 */ /* 0x040fe200078e020f */
[C---:B-1----:R-:W-:Y:S01]  /*0400*/  LEA R4, P0, R17.reuse, R74, 0x1 ;  /* 0x0000004a11047211 */ /* 0x042fe200078008ff */
[----:B------:R1:W4:Y:S03]  /*0410*/  LDG.E.U16 R40, [R10.64] ;  /* 0x000000040a287981 */ /* 0x000326000c1e1500 */
[----:B------:R-:W-:Y:S01]  /*0420*/  LEA.HI.X.SX32 R5, R17, R76, 0x1, P0 ;  /* 0x0000004c11057211 */ /* 0x000fe200000f0eff */
[----:B------:R-:W-:Y:S01]  /*0430*/  IMAD R17, R18, 0x8, R16 ;  /* 0x0000000812117824 */ /* 0x000fe200078e0210 */
[C---:B------:R-:W-:Y:S01]  /*0440*/  LEA R6, P0, R14.reuse, R74, 0x1 ;  /* 0x0000004a0e067211 */ /* 0x040fe200078008ff */
[----:B------:R1:W4:Y:S03]  /*0450*/  LDG.E.U16 R42, [R12.64] ;  /* 0x000000040c2a7981 */ /* 0x000326000c1e1500 */
[----:B------:R-:W-:Y:S01]  /*0460*/  LEA.HI.X.SX32 R7, R14, R76, 0x1, P0 ;  /* 0x0000004c0e077211 */ /* 0x000fe200000f0eff */
[----:B------:R1:W4:Y:S01]  /*0470*/  LDG.E.U16 R44, [R4.64] ;  /* 0x00000004042c7981 */ /* 0x000322000c1e1500 */
[----:B0-----:R-:W-:-:S02]  /*0480*/  LEA R8, P0, R15, R74, 0x1 ;  /* 0x0000004a0f087211 */ /* 0x001fc400078008ff */
[----:B-1----:R-:W-:Y:S01]  /*0490*/  LEA R12, R18, R17, 0x3 ;  /* 0x00000011120c7211 */ /* 0x002fe200078e18ff */
[----:B------:R0:W4:Y:S01]  /*04a0*/  LDG.E.U16 R46, [R6.64] ;  /* 0x00000004062e7981 */ /* 0x000122000c1e1500 */
[----:B------:R-:W-:-:S03]  /*04b0*/  LEA R14, P1, R16, R74, 0x1 ;  /* 0x0000004a100e7211 */ /* 0x000fc600078208ff */
[----:B------:R-:W-:Y:S01]  /*04c0*/  IMAD R13, R18, 0x8, R12 ;  /* 0x00000008120d7824 */ /* 0x000fe200078e020c */
[-C--:B------:R-:W-:Y:S02]  /*04d0*/  LEA.HI.X.SX32 R9, R15, R76.reuse, 0x1, P0 ;  /* 0x0000004c0f097211 */ /* 0x080fe400000f0eff */
[----:B------:R-:W-:Y:S01]  /*04e0*/  LEA.HI.X.SX32 R15, R16, R76, 0x1, P1 ;  /* 0x0000004c100f7211 */ /* 0x000fe200008f0eff */
[C---:B------:R-:W-:Y:S01]  /*04f0*/  IMAD R16, R18.reuse, 0x8, R13 ;  /* 0x0000000812107824 */ /* 0x040fe200078e020d */
[C---:B------:R-:W-:Y:S01]  /*0500*/  LEA R10, P0, R17.reuse, R74, 0x1 ;  /* 0x0000004a110a7211 */ /* 0x040fe200078008ff */
[----:B------:R1:W4:Y:S03]  /*0510*/  LDG.E.U16 R48, [R8.64] ;  /* 0x0000000408307981 */ /* 0x000326000c1e1500 */
[----:B------:R-:W-:Y:S01]  /*0520*/  LEA.HI.X.SX32 R11, R17, R76, 0x1, P0 ;  /* 0x0000004c110b7211 */ /* 0x000fe200000f0eff */
[----:B------:R0:W4:Y:S01]  /*0530*/  LDG.E.U16 R50, [R14.64] ;  /* 0x000000040e327981 */ /* 0x000122000c1e1500 */
[----:B------:R-:W-:-:S02]  /*0540*/  LEA R17, R18, R16, 0x3 ;  /* 0x0000001012117211 */ /* 0x000fc400078e18ff */
[C---:B------:R-:W-:Y:S01]  /*0550*/  LEA R4, P0, R12.reuse, R74, 0x1 ;  /* 0x0000004a0c047211 */ /* 0x040fe200078008ff */
[----:B------:R1:W4:Y:S03]  /*0560*/  LDG.E.U16 R52, [R10.64] ;  /* 0x000000040a347981 */ /* 0x000326000c1e1500 */
[----:B------:R-:W-:Y:S01]  /*0570*/  LEA.HI.X.SX32 R5, R12, R76, 0x1, P0 ;  /* 0x0000004c0c057211 */ /* 0x000fe200000f0eff */
[----:B0-----:R-:W-:Y:S01]  /*0580*/  IMAD R14, R18, 0x8, R17 ;  /* 0x00000008120e7824 */ /* 0x001fe200078e0211 */
[----:B------:R-:W-:-:S03]  /*0590*/  LEA R6, P0, R13, R74, 0x1 ;  /* 0x0000004a0d067211 */ /* 0x000fc600078008ff */
[----:B------:R0:W4:Y:S01]  /*05a0*/  LDG.E.U16 R54, [R4.64] ;  /* 0x0000000404367981 */ /* 0x000122000c1e1500 */
[----:B------:R-:W-:Y:S01]  /*05b0*/  LEA R12, P1, R16, R74, 0x1 ;  /* 0x0000004a100c7211 */ /* 0x000fe200078208ff */
[----:B------:R-:W-:Y:S01]  /*05c0*/  IMAD R15, R18, 0x8, R14 ;  /* 0x00000008120f7824 */ /* 0x000fe200078e020e */
[-C--:B------:R-:W-:Y:S02]  /*05d0*/  LEA.HI.X.SX32 R7, R13, R76.reuse, 0x1, P0 ;  /* 0x0000004c0d077211 */ /* 0x080fe400000f0eff */
[----:B------:R-:W-:Y:S02]  /*05e0*/  LEA.HI.X.SX32 R13, R16, R76, 0x1, P1 ;  /* 0x0000004c100d7211 */ /* 0x000fe400008f0eff */
[C---:B-1----:R-:W-:Y:S01]  /*05f0*/  LEA R8, P0, R17.reuse, R74, 0x1 ;  /* 0x0000004a11087211 */ /* 0x042fe200078008ff */
[----:B------:R1:W4:Y:S01]  /*0600*/  LDG.E.U16 R56, [R6.64] ;  /* 0x0000000406387981 */ /* 0x000322000c1e1500 */
[----:B------:R-:W-:Y:S02]  /*0610*/  LEA R16, R18, R15, 0x3 ;  /* 0x0000000f12107211 */ /* 0x000fe400078e18ff */
[----:B------:R-:W-:Y:S01]  /*0620*/  LEA.HI.X.SX32 R9, R17, R76, 0x1, P0 ;  /* 0x0000004c11097211 */ /* 0x000fe200000f0eff */
[----:B------:R1:W4:Y:S01]  /*0630*/  LDG.E.U16 R58, [R12.64] ;  /* 0x000000040c3a7981 */ /* 0x000322000c1e1500 */
[----:B------:R-:W-:Y:S01]  /*0640*/  LEA R10, P0, R14, R74, 0x1 ;  /* 0x0000004a0e0a7211 */ /* 0x000fe200078008ff */
[----:B------:R-:W-:-:S02]  /*0650*/  IMAD R17, R18, 0x8, R16 ;  /* 0x0000000812117824 */ /* 0x000fc400078e0210 */
[----:B------:R1:W4:Y:S01]  /*0660*/  LDG.E.U16 R60, [R8.64] ;  /* 0x00000004083c7981 */ /* 0x000322000c1e1500 */
[----:B------:R-:W-:Y:S02]  /*0670*/  LEA.HI.X.SX32 R11, R14, R76, 0x1, P0 ;  /* 0x0000004c0e0b7211 */ /* 0x000fe400000f0eff */
[CC--:B0-----:R-:W-:Y:S01]  /*0680*/  LEA R4, P0, R15.reuse, R74.reuse, 0x1 ;  /* 0x0000004a0f047211 */ /* 0x0c1fe200078008ff */
[----:B-1----:R-:W-:Y:S01]  /*0690*/  IMAD R12, R18, 0x8, R17 ;  /* 0x00000008120c7824 */ /* 0x002fe200078e0211 */
[----:B------:R-:W-:Y:S01]  /*06a0*/  LEA R14, P1, R16, R74, 0x1 ;  /* 0x0000004a100e7211 */ /* 0x000fe200078208ff */
[----:B------:R0:W4:Y:S01]  /*06b0*/  LDG.E.U16 R62, [R10.64] ;  /* 0x000000040a3e7981 */ /* 0x000122000c1e1500 */
[----:B------:R-:W-:Y:S02]  /*06c0*/  LEA.HI.X.SX32 R5, R15, R76, 0x1, P0 ;  /* 0x0000004c0f057211 */ /* 0x000fe400000f0eff */
[----:B------:R-:W-:Y:S02]  /*06d0*/  LEA R13, R18, R12, 0x3 ;  /* 0x0000000c120d7211 */ /* 0x000fe400078e18ff */
[C---:B------:R-:W-:Y:S01]  /*06e0*/  LEA R6, P0, R17.reuse, R74, 0x1 ;  /* 0x0000004a11067211 */ /* 0x040fe200078008ff */
[----:B------:R1:W4:Y:S01]  /*06f0*/  LDG.E.U16 R64, [R4.64] ;  /* 0x0000000404407981 */ /* 0x000322000c1e1500 */
[-C--:B------:R-:W-:Y:S01]  /*0700*/  LEA.HI.X.SX32 R15, R16, R76.reuse, 0x1, P1 ;  /* 0x0000004c100f7211 */ /* 0x080fe200008f0eff */
[----:B------:R-:W-:Y:S01]  /*0710*/  IMAD R16, R18, 0x8, R13 ;  /* 0x0000000812107824 */ /* 0x000fe200078e020d */
[----:B------:R-:W-:-:S02]  /*0720*/  LEA.HI.X.SX32 R7, R17, R76, 0x1, P0 ;  /* 0x0000004c11077211 */ /* 0x000fc400000f0eff */
[----:B------:R-:W-:Y:S01]  /*0730*/  LEA R8, P0, R12, R74, 0x1 ;  /* 0x0000004a0c087211 */ /* 0x000fe200078008ff */
[----:B------:R-:W-:Y:S01]  /*0740*/  IMAD R17, R18, 0x8, R16 ;  /* 0x0000000812117824 */ /* 0x000fe200078e0210 */
[----:B------:R1:W4:Y:S02]  /*0750*/  LDG.E.U16 R66, [R14.64] ;  /* 0x000000040e427981 */ /* 0x000324000c1e1500 */
[----:B------:R-:W-:Y:S02]  /*0760*/  LEA.HI.X.SX32 R9, R12, R76, 0x1, P0 ;  /* 0x0000004c0c097211 */ /* 0x000fe400000f0eff */
[CC--:B0-----:R-:W-:Y:S01]  /*0770*/  LEA R10, P0, R13.reuse, R74.reuse, 0x1 ;  /* 0x0000004a0d0a7211 */ /* 0x0c1fe200078008ff */
[----:B------:R0:W4:Y:S01]  /*0780*/  LDG.E.U16 R68, [R6.64] ;  /* 0x0000000406447981 */ /* 0x000122000c1e1500 */
[----:B------:R-:W-:Y:S02]  /*0790*/  LEA R12, P1, R16, R74, 0x1 ;  /* 0x0000004a100c7211 */ /* 0x000fe400078208ff */
[----:B-1----:R-:W-:Y:S01]  /*07a0*/  LEA R4, R18, R17, 0x3 ;  /* 0x0000001112047211 */ /* 0x002fe200078e18ff */
[----:B------:R1:W4:Y:S01]  /*07b0*/  LDG.E.U16 R70, [R8.64] ;  /* 0x0000000408467981 */ /* 0x000322000c1e1500 */
[----:B------:R-:W-:-:S02]  /*07c0*/  LEA.HI.X.SX32 R11, R13, R76, 0x1, P0 ;  /* 0x0000004c0d0b7211 */ /* 0x000fc400000f0eff */
[----:B------:R-:W-:Y:S02]  /*07d0*/  LEA.HI.X.SX32 R13, R16, R76, 0x1, P1 ;  /* 0x0000004c100d7211 */ /* 0x000fe400008f0eff */
[C---:B------:R-:W-:Y:S01]  /*07e0*/  LEA R16, P0, R17.reuse, R74, 0x1 ;  /* 0x0000004a11107211 */ /* 0x040fe200078008ff */
[C---:B------:R-:W-:Y:S01]  /*07f0*/  IMAD R5, R18.reuse, 0x8, R4 ;  /* 0x0000000812057824 */ /* 0x040fe200078e0204 */
[----:B------:R1:W4:Y:S02]  /*0800*/  LDG.E.U16 R72, [R10.64] ;  /* 0x000000040a487981 */ /* 0x000324000c1e1500 */
[----:B------:R-:W-:Y:S01]  /*0810*/  LEA.HI.X.SX32 R17, R17, R76, 0x1, P0 ;  /* 0x0000004c11117211 */ /* 0x000fe200000f0eff */
[----:B0-----:R-:W-:Y:S01]  /*0820*/  IMAD R6, R18, 0x8, R5 ;  /* 0x0000000812067824 */ /* 0x001fe200078e0205 */
[C---:B------:R-:W-:Y:S01]  /*0830*/  LEA R14, P0, R4.reuse, R74, 0x1 ;  /* 0x0000004a040e7211 */ /* 0x040fe200078008ff */
[----:B------:R0:W4:Y:S03]  /*0840*/  LDG.E.U16 R12, [R12.64] ;  /* 0x000000040c0c7981 */ /* 0x000126000c1e1500 */
[----:B------:R-:W-:Y:S01]  /*0850*/  LEA.HI.X.SX32 R15, R4, R76, 0x1, P0 ;  /* 0x0000004c040f7211 */ /* 0x000fe200000f0eff */
[----:B------:R0:W4:Y:S01]  /*0860*/  LDG.E.U16 R16, [R16.64] ;  /* 0x0000000410107981 */ /* 0x000122000c1e1500 */
[----:B-1----:R-:W-:-:S02]  /*0870*/  LEA R8, P0, R5, R74, 0x1 ;  /* 0x0000004a05087211 */ /* 0x002fc400078008ff */
[----:B------:R-:W-:Y:S01]  /*0880*/  LEA R4, R18, R6, 0x3 ;  /* 0x0000000612047211 */ /* 0x000fe200078e18ff */
[----:B------:R1:W4:Y:S01]  /*0890*/  LDG.E.U16 R14, [R14.64] ;  /* 0x000000040e0e7981 */ /* 0x000322000c1e1500 */
[----:B------:R-:W-:Y:S02]  /*08a0*/  LEA.HI.X.SX32 R9, R5, R76, 0x1, P0 ;  /* 0x0000004c05097211 */ /* 0x000fe400000f0eff */
[-C--:B------:R-:W-:Y:S02]  /*08b0*/  LEA R18, P1, R6, R74.reuse, 0x1 ;  /* 0x0000004a06127211 */ /* 0x080fe400078208ff */
[----:B------:R-:W-:Y:S02]  /*08c0*/  LEA R10, P0, R4, R74, 0x1 ;  /* 0x0000004a040a7211 */ /* 0x000fe400078008ff */
[-C--:B------:R-:W-:Y:S01]  /*08d0*/  LEA.HI.X.SX32 R19, R6, R76.reuse, 0x1, P1 ;  /* 0x0000004c06137211 */ /* 0x080fe200008f0eff */
[----:B------:R0:W4:Y:S01]  /*08e0*/  LDG.E.U16 R74, [R8.64] ;  /* 0x00000004084a7981 */ /* 0x000122000c1e1500 */
[----:B------:R-:W-:-:S03]  /*08f0*/  LEA.HI.X.SX32 R11, R4, R76, 0x1, P0 ;  /* 0x0000004c040b7211 */ /* 0x000fc600000f0eff */
[----:B------:R-:W4:Y:S04]  /*0900*/  LDG.E.U16 R18, [R18.64] ;  /* 0x0000000412127981 */ /* 0x000f28000c1e1500 */
[----:B------:R-:W4:Y:S01]  /*0910*/  LDG.E.U16 R10, [R10.64] ;  /* 0x000000040a0a7981 */ /* 0x000f22000c1e1500 */
[C---:B------:R-:W-:Y:S02]  /*0920*/  LOP3.LUT R4, R0.reuse, 0xff, RZ, 0xc0, !PT ;  /* 0x000000ff00047812 */ /* 0x040fe400078ec0ff */
[----:B------:R-:W-:-:S03]  /*0930*/  LOP3.LUT R5, R0, 0xc0, RZ, 0xc0, !PT ;  /* 0x000000c000057812 */ /* 0x000fc600078ec0ff */
[----:B------:R-:W-:Y:S01]  /*0940*/  IMAD.SHL.U32 R6, R4, 0x2, RZ ;  /* 0x0000000204067824 */ /* 0x000fe200078e00ff */
[----:B------:R-:W-:-:S04]  /*0950*/  SHF.R.U32.HI R7, RZ, 0x2, R5 ;  /* 0x00000002ff077819 */ /* 0x000fc80000011605 */
[----:B------:R-:W-:Y:S01]  /*0960*/  LOP3.LUT R7, R6, R7, RZ, 0x3c, !PT ;  /* 0x0000000706077212 */ /* 0x000fe200078e3cff */
[----:B0-----:R-:W-:-:S05]  /*0970*/  IMAD.MOV.U32 R13, RZ, RZ, c[0x0][0x1d0] ;  /* 0x00007400ff0d7624 */ /* 0x001fca00078e00ff */
[----:B------:R-:W-:Y:S02]  /*0980*/  ISETP.GE.AND P0, PT, R13, 0x1, PT ;  /* 0x000000010d00780c */ /* 0x000fe40003f06270 */
[C---:B------:R-:W-:Y:S01]  /*0990*/  LOP3.LUT R17, R0.reuse, 0xe0, RZ, 0xc0, !PT ;  /* 0x000000e000117812 */ /* 0x040fe200078ec0ff */
[----:B------:R-:W-:Y:S01]  /*09a0*/  IMAD.MOV.U32 R112, RZ, RZ, -0x800000 ;  /* 0xff800000ff707424 */ /* 0x000fe200078e00ff */
[----:B------:R-:W-:Y:S01]  /*09b0*/  MOV R8, 0x3f800000 ;  /* 0x3f80000000087802 */ /* 0x000fe20000000f00 */
[----:B------:R-:W-:Y:S01]  /*09c0*/  IMAD.MOV.U32 R113, RZ, RZ, -0x800000 ;  /* 0xff800000ff717424 */ /* 0x000fe200078e00ff */
[----:B------:R-:W-:Y:S01]  /*09d0*/  MOV R114, 0xff800000 ;  /* 0xff80000000727802 */ /* 0x000fe20000000f00 */
[----:B------:R-:W-:Y:S01]  /*09e0*/  IMAD.MOV.U32 R115, RZ, RZ, -0x800000 ;  /* 0xff800000ff737424 */ /* 0x000fe200078e00ff */
[----:B------:R-:W-:Y:S01]  /*09f0*/  MOV R13, 0x3f800000 ;  /* 0x3f800000000d7802 */ /* 0x000fe20000000f00 */
[----:B------:R-:W-:Y:S01]  /*0a00*/  CS2R R80, SRZ ;  /* 0x0000000000507805 */ /* 0x000fe2000001ff00 */
[----:B------:R-:W-:Y:S01]  /*0a10*/  CS2R R82, SRZ ;  /* 0x0000000000527805 */ /* 0x000fe2000001ff00 */
[----:B------:R-:W-:Y:S01]  /*0a20*/  CS2R R76, SRZ ;  /* 0x00000000004c7805 */ /* 0x000fe2000001ff00 */
[----:B------:R-:W-:Y:S01]  /*0a30*/  CS2R R78, SRZ ;  /* 0x00000000004e7805 */ /* 0x000fe2000001ff00 */
[----:B-1----:R-:W-:Y:S01]  /*0a40*/  SHF.L.U32 R15, R0, 0x2, RZ ;  /* 0x00000002000f7819 */ /* 0x002fe200000006ff */
[----:B------:R-:W-:Y:S01]  /*0a50*/  IMAD.SHL.U32 R17, R17, 0x10, RZ ;  /* 0x0000001011117824 */ /* 0x000fe200078e00ff */
[----:B--2---:R-:W-:Y:S04]  /*0a60*/  STS.U16 [R7], R22 ;  /* 0x0000001607007388 */ /* 0x004fe80000000400 */
[----:B---3--:R-:W-:Y:S04]  /*0a70*/  STS.U16 [R7+0x200], R24 ;  /* 0x0002001807007388 */ /* 0x008fe80000000400 */
[----:B-----5:R-:W-:Y:S04]  /*0a80*/  STS.U16 [R7+0x400], R26 ;  /* 0x0004001a07007388 */ /* 0x020fe80000000400 */
[----:B------:R-:W-:Y:S04]  /*0a90*/  STS.U16 [R7+0x600], R28 ;  /* 0x0006001c07007388 */ /* 0x000fe80000000400 */
[----:B----4-:R-:W-:Y:S04]  /*0aa0*/  STS.U16 [R7+0x800], R30 ;  /* 0x0008001e07007388 */ /* 0x010fe80000000400 */
[----:B------:R-:W-:Y:S04]  /*0ab0*/  STS.U16 [R7+0xa00], R32 ;  /* 0x000a002007007388 */ /* 0x000fe80000000400 */
        /* <DEDUP_REMOVED lines=8> */
[----:B------:R0:W-:Y:S04]  /*0b40*/  STS.U16 [R7+0x1000], R38 ;  /* 0x0010002607007388 */ /* 0x0001e80000000400 */
[----:B------:R1:W-:Y:S04]  /*0b50*/  STS.U16 [R7+0x1e00], R52 ;  /* 0x001e003407007388 */ /* 0x0003e80000000400 */
[----:B------:R2:W-:Y:S01]  /*0b60*/  STS.U16 [R7+0x2000], R54 ;  /* 0x0020003607007388 */ /* 0x0005e20000000400 */
[----:B0-----:R-:W-:Y:S01]  /*0b70*/  IMAD.MOV.U32 R38, RZ, RZ, 0x3f800000 ;  /* 0x3f800000ff267424 */ /* 0x001fe200078e00ff */
[----:B-1----:R-:W-:-:S02]  /*0b80*/  CS2R R52, SRZ ;  /* 0x0000000000347805 */ /* 0x002fc4000001ff00 */
[----:B------:R0:W-:Y:S01]  /*0b90*/  STS.U16 [R7+0x2200], R56 ;  /* 0x0022003807007388 */ /* 0x0001e20000000400 */
[----:B--2---:R-:W-:-:S03]  /*0ba0*/  CS2R R54, SRZ ;  /* 0x0000000000367805 */ /* 0x004fc6000001ff00 */
[----:B------:R1:W-:Y:S04]  /*0bb0*/  STS.U16 [R7+0x2400], R58 ;  /* 0x0024003a07007388 */ /* 0x0003e80000000400 */
[----:B------:R2:W-:Y:S01]  /*0bc0*/  STS.U16 [R7+0x2600], R60 ;  /* 0x0026003c07007388 */ /* 0x0005e20000000400 */
[----:B0-----:R-:W-:Y:S01]  /*0bd0*/  CS2R R56, SRZ ;  /* 0x0000000000387805 */ /* 0x001fe2000001ff00 */
[----:B-1----:R-:W-:Y:S02]  /*0be0*/  CS2R R58, SRZ ;  /* 0x00000000003a7805 */ /* 0x002fe4000001ff00 */
[----:B------:R0:W-:Y:S01]  /*0bf0*/  STS.U16 [R7+0x2800], R62 ;  /* 0x0028003e07007388 */ /* 0x0001e20000000400 */
[----:B--2---:R-:W-:-:S03]  /*0c00*/  CS2R R60, SRZ ;  /* 0x00000000003c7805 */ /* 0x004fc6000001ff00 */
[----:B------:R1:W-:Y:S01]  /*0c10*/  STS.U16 [R7+0x2a00], R64 ;  /* 0x002a004007007388 */ /* 0x0003e20000000400 */
[----:B0-----:R-:W-:-:S03]  /*0c20*/  CS2R R62, SRZ ;  /* 0x00000000003e7805 */ /* 0x001fc6000001ff00 */
[----:B------:R0:W-:Y:S01]  /*0c30*/  STS.U16 [R7+0x2c00], R66 ;  /* 0x002c004207007388 */ /* 0x0001e20000000400 */
[----:B-1----:R-:W-:-:S03]  /*0c40*/  CS2R R64, SRZ ;  /* 0x0000000000407805 */ /* 0x002fc6000001ff00 */
[----:B------:R1:W-:Y:S04]  /*0c50*/  STS.U16 [R7+0x2e00], R68 ;  /* 0x002e004407007388 */ /* 0x0003e80000000400 */
[----:B------:R2:W-:Y:S01]  /*0c60*/  STS.U16 [R7+0x3000], R70 ;  /* 0x0030004607007388 */ /* 0x0005e20000000400 */
[----:B0-----:R-:W-:Y:S01]  /*0c70*/  CS2R R66, SRZ ;  /* 0x0000000000427805 */ /* 0x001fe2000001ff00 */
[----:B-1----:R-:W-:Y:S02]  /*0c80*/  CS2R R68, SRZ ;  /* 0x0000000000447805 */ /* 0x002fe4000001ff00 */
[----:B------:R-:W-:Y:S01]  /*0c90*/  STS.U16 [R7+0x3200], R72 ;  /* 0x0032004807007388 */ /* 0x000fe20000000400 */
[----:B--2---:R-:W-:-:S03]  /*0ca0*/  CS2R R70, SRZ ;  /* 0x0000000000467805 */ /* 0x004fc6000001ff00 */
[----:B------:R0:W-:Y:S04]  /*0cb0*/  STS.U16 [R7+0x3400], R12 ;  /* 0x0034000c07007388 */ /* 0x0001e80000000400 */
[----:B------:R-:W-:Y:S04]  /*0cc0*/  STS.U16 [R7+0x3c00], R18 ;  /* 0x003c001207007388 */ /* 0x000fe80000000400 */
[----:B------:R-:W-:Y:S01]  /*0cd0*/  STS.U16 [R7+0x3e00], R10 ;  /* 0x003e000a07007388 */ /* 0x000fe20000000400 */
[----:B0-----:R-:W-:Y:S01]  /*0ce0*/  IMAD.MOV.U32 R12, RZ, RZ, 0x3f800000 ;  /* 0x3f800000ff0c7424 */ /* 0x001fe200078e00ff */
[----:B------:R-:W-:-:S02]  /*0cf0*/  CS2R R72, SRZ ;  /* 0x0000000000487805 */ /* 0x000fc4000001ff00 */
[----:B------:R0:W-:Y:S04]  /*0d00*/  STS.U16 [R7+0x3600], R16 ;  /* 0x0036001007007388 */ /* 0x0001e80000000400 */
[----:B------:R1:W-:Y:S04]  /*0d10*/  STS.U16 [R7+0x3800], R14 ;  /* 0x0038000e07007388 */ /* 0x0003e80000000400 */
[----:B------:R2:W-:Y:S01]  /*0d20*/  STS.U16 [R7+0x3a00], R74 ;  /* 0x003a004a07007388 */ /* 0x0005e20000000400 */
[----:B0-----:R-:W-:Y:S02]  /*0d30*/  IMAD R16, R21, c[0x0][0x1c8], RZ ;  /* 0x0000720015107a24 */ /* 0x001fe400078e02ff */
[----:B-1----:R-:W-:Y:S01]  /*0d40*/  IMAD.SHL.U32 R14, R0, 0x8, RZ ;  /* 0x00000008000e7824 */ /* 0x002fe200078e00ff */
[----:B--2---:R-:W-:Y:S01]  /*0d50*/  CS2R R74, SRZ ;  /* 0x00000000004a7805 */ /* 0x004fe2000001ff00 */
[----:B------:R-:W-:Y:S05]  /*0d60*/  @!P0 BRA `(.L_x_0) ;  /* 0x0000300000008947 */ /* 0x000fea0003800000 */
[----:B------:R-:W-:Y:S01]  /*0d70*/  IMAD R12, R21, c[0x0][0x1b8], RZ ;  /* 0x00006e00150c7a24 */ /* 0x000fe200078e02ff */
[----:B------:R-:W-:Y:S01]  /*0d80*/  SHF.R.U32.HI R19, RZ, 0x3, R0 ;  /* 0x00000003ff137819 */ /* 0x000fe20000011600 */
[----:B------:R-:W-:Y:S01]  /*0d90*/  IMAD.MOV.U32 R35, RZ, RZ, c[0x0][0x1b8] ;  /* 0x00006e00ff237624 */ /* 0x000fe200078e00ff */
[----:B------:R-:W-:Y:S01]  /*0da0*/  LOP3.LUT R18, R0, 0x1c, RZ, 0xc0, !PT ;  /* 0x0000001c00127812 */ /* 0x000fe200078ec0ff */
[----:B------:R-:W-:Y:S01]  /*0db0*/  IMAD R20, R20, c[0x0][0x1b4], RZ ;  /* 0x00006d0014147a24 */ /* 0x000fe200078e02ff */
[----:B------:R-:W-:Y:S01]  /*0dc0*/  LOP3.LUT R22, R19, 0xc, RZ, 0xc0, !PT ;  /* 0x0000000c13167812 */ /* 0x000fe200078ec0ff */
[----:B------:R-:W-:Y:S01]  /*0dd0*/  IMAD R9, R2, c[0x0][0x1b0], RZ ;  /* 0x00006c0002097a24 */ /* 0x000fe200078e02ff */
[----:B------:R-:W-:Y:S01]  /*0de0*/  LOP3.LUT R27, R15, 0xc, RZ, 0xc0, !PT ;  /* 0x0000000c0f1b7812 */ /* 0x000fe200078ec0ff */
[----:B------:R-:W-:Y:S01]  /*0df0*/  IMAD R13, R35, 0x8, R12 ;  /* 0x00000008230d7824 */ /* 0x000fe200078e020c */
[----:B------:R-:W-:Y:S01]  /*0e00*/  SHF.L.U32 R11, R20, 0x1, RZ ;  /* 0x00000001140b7819 */ /* 0x000fe200000006ff */
[----:B------:R-:W-:Y:S01]  /*0e10*/  IMAD.SHL.U32 R10, R9, 0x2, RZ ;  /* 0x00000002090a7824 */ /* 0x000fe200078e00ff */
[----:B------:R-:W-:Y:S01]  /*0e20*/  SHF.L.U32 R23, R0, 0x1, RZ ;  /* 0x0000000100177819 */ /* 0x000fe200000006ff */
[----:B------:R-:W-:Y:S01]  /*0e30*/  IMAD R8, R2, c[0x0][0x1a0], RZ ;  /* 0x0000680002087a24 */ /* 0x000fe200078e02ff */
[----:B------:R-:W-:Y:S01]  /*0e40*/  LEA R24, R35, R13, 0x3 ;  /* 0x0000000d23187211 */ /* 0x000fe200078e18ff */
[----:B------:R-:W-:Y:S01]  /*0e50*/  IMAD.HI R20, R20, 0x2, RZ ;  /* 0x0000000214147827 */ /* 0x000fe200078e02ff */
[----:B------:R-:W-:Y:S01]  /*0e60*/  IADD3 R51, P2, P3, R11, c[0x0][0x170], R10 ;  /* 0x00005c000b337a10 */ /* 0x000fe20007b5e00a */
[----:B------:R-:W-:Y:S01]  /*0e70*/  CS2R R68, SRZ ;  /* 0x0000000000447805 */ /* 0x000fe2000001ff00 */
[----:B------:R-:W-:Y:S01]  /*0e80*/  MOV R229, c[0x0][0x1a4] ;  /* 0x0000690000e57a02 */ /* 0x000fe20000000f00 */
[----:B------:R-:W-:Y:S01]  /*0e90*/  IMAD R10, R4, c[0x0][0x1a8], RZ ;  /* 0x00006a00040a7a24 */ /* 0x000fe200078e02ff */
[----:B------:R-:W-:Y:S01]  /*0ea0*/  MOV R40, 0xff800000 ;  /* 0xff80000000287802 */ /* 0x000fe20000000f00 */
[----:B------:R-:W-:Y:S01]  /*0eb0*/  IMAD R25, R35, 0x8, R24 ;  /* 0x0000000823197824 */ /* 0x000fe200078e0218 */
[----:B------:R-:W-:Y:S01]  /*0ec0*/  SHF.L.U32 R103, R229, 0x4, RZ ;  /* 0x00000004e5677819 */ /* 0x000fe200000006ff */
[----:B------:R-:W-:Y:S01]  /*0ed0*/  IMAD.SHL.U32 R232, R8, 0x2, RZ ;  /* 0x0000000208e87824 */ /* 0x000fe200078e00ff */
[----:B------:R-:W-:Y:S01]  /*0ee0*/  SHF.L.U32 R233, R10, 0x1, RZ ;  /* 0x000000010ae97819 */ /* 0x000fe200000006ff */
[----:B------:R-:W-:Y:S01]  /*0ef0*/  IMAD R26, R35, 0x8, R25 ;  /* 0x00000008231a7824 */ /* 0x000fe200078e0219 */
[----:B------:R-:W-:Y:S01]  /*0f00*/  MOV R38, 0x3f800000 ;  /* 0x3f80000000267802 */ /* 0x000fe20000000f00 */
[----:B------:R-:W-:Y:S01]  /*0f10*/  IMAD.HI R11, R9, 0x2, RZ ;  /* 0x00000002090b7827 */ /* 0x000fe200078e02ff */
[----:B------:R-:W-:Y:S01]  /*0f20*/  IADD3 R232, P0, P1, R233, c[0x0][0x168], R232 ;  /* 0x00005a00e9e87a10 */ /* 0x000fe2000791e0e8 */
[----:B------:R-:W-:Y:S01]  /*0f30*/  CS2R R70, SRZ ;  /* 0x0000000000467805 */ /* 0x000fe2000001ff00 */
[----:B------:R-:W-:Y:S01]  /*0f40*/  CS2R R52, SRZ ;  /* 0x0000000000347805 */ /* 0x000fe2000001ff00 */
[----:B------:R-:W-:Y:S01]  /*0f50*/  IMAD.HI R8, R8, 0x2, RZ ;  /* 0x0000000208087827 */ /* 0x000fe200078e02ff */
[----:B------:R-:W-:Y:S01]  /*0f60*/  IADD3.X R33, R20, c[0x0][0x174], R11, P2, P3 ;  /* 0x00005d0014217a10 */ /* 0x000fe200017e640b */
[----:B------:R-:W-:Y:S01]  /*0f70*/  CS2R R54, SRZ ;  /* 0x0000000000367805 */ /* 0x000fe2000001ff00 */
[----:B------:R-:W-:Y:S01]  /*0f80*/  LOP3.LUT R11, R0, 0x60, RZ, 0xc0, !PT ;  /* 0x00000060000b7812 */ /* 0x000fe200078ec0ff */
[----:B------:R-:W-:Y:S01]  /*0f90*/  IMAD.HI R9, R10, 0x2, RZ ;  /* 0x000000020a097827 */ /* 0x000fe200078e02ff */
[----:B------:R-:W-:Y:S01]  /*0fa0*/  LEA R10, R35, R26, 0x3 ;  /* 0x0000001a230a7211 */ /* 0x000fe200078e18ff */
[----:B------:R-:W-:Y:S01]  /*0fb0*/  CS2R R56, SRZ ;  /* 0x0000000000387805 */ /* 0x000fe2000001ff00 */
[----:B------:R-:W-:Y:S01]  /*0fc0*/  SHF.R.U32.HI R34, RZ, 0x1, R11 ;  /* 0x00000001ff227819 */ /* 0x000fe2000001160b */
[----:B------:R-:W-:Y:S01]  /*0fd0*/  IMAD.SHL.U32 R19, R18, 0x4, RZ ;  /* 0x0000000412137824 */ /* 0x000fe200078e00ff */
[----:B------:R-:W-:Y:S01]  /*0fe0*/  IADD3.X R233, R9, c[0x0][0x16c], R8, P0, P1 ;  /* 0x00005b0009e97a10 */ /* 0x000fe200007e2408 */
[----:B------:R-:W-:Y:S01]  /*0ff0*/  IMAD R8, R35, 0x8, R10 ;  /* 0x0000000823087824 */ /* 0x000fe200078e020a */
[----:B------:R-:W-:Y:S01]  /*1000*/  LEA R168, P0, R12, R51, 0x1 ;  /* 0x000000330ca87211 */ /* 0x000fe200078008ff */
[----:B------:R-:W-:Y:S01]  /*1010*/  IMAD.IADD R19, R19, 0x1, R22 ;  /* 0x0000000113137824 */ /* 0x000fe200078e0216 */
[----:B------:R-:W-:Y:S01]  /*1020*/  LOP3.LUT R22, R0, 0x7, RZ, 0xc0, !PT ;  /* 0x0000000700167812 */ /* 0x000fe200078ec0ff */
[----:B------:R-:W-:Y:S01]  /*1030*/  IMAD R9, R35, 0x8, R8 ;  /* 0x0000000823097824 */ /* 0x000fe200078e0208 */
[----:B------:R-:W-:Y:S01]  /*1040*/  LEA.HI.X.SX32 R169, R12, R33, 0x1, P0 ;  /* 0x000000210ca97211 */ /* 0x000fe200000f0eff */
[----:B------:R-:W-:Y:S01]  /*1050*/  IMAD R36, R18, 0x10, R27 ;  /* 0x0000001012247824 */ /* 0x000fe200078e021b */
[----:B------:R-:W-:Y:S01]  /*1060*/  LEA R166, P1, R13, R51, 0x1 ;  /* 0x000000330da67211 */ /* 0x000fe200078208ff */
[----:B------:R-:W-:Y:S01]  /*1070*/  IMAD R32, R11, 0x8, R22 ;  /* 0x000000080b207824 */ /* 0x000fe200078e0216 */
[----:B------:R-:W-:Y:S01]  /*1080*/  LEA R11, R35, R9, 0x3 ;  /* 0x00000009230b7211 */ /* 0x000fe200078e18ff */
[----:B------:R-:W-:Y:S01]  /*1090*/  IMAD.SHL.U32 R21, R22, 0x40, RZ ;  /* 0x0000004016157824 */ /* 0x000fe200078e00ff */
[----:B------:R-:W-:Y:S01]  /*10a0*/  LEA.HI.X.SX32 R167, R13, R33, 0x1, P1 ;  /* 0x000000210da77211 */ /* 0x000fe200008f0eff */
[----:B------:R-:W-:Y:S01]  /*10b0*/  IMAD.SHL.U32 R32, R32, 0x10, RZ ;  /* 0x0000001020207824 */ /* 0x000fe200078e00ff */
[----:B------:R-:W-:Y:S01]  /*10c0*/  LEA R27, R35, R11, 0x3 ;  /* 0x0000000b231b7211 */ /* 0x000fe200078e18ff */
[----:B------:R-:W-:Y:S01]  /*10d0*/  IMAD R107, R229, 0x12, RZ ;  /* 0x00000012e56b7824 */ /* 0x000fe200078e02ff */
[----:B------:R-:W-:Y:S01]  /*10e0*/  LOP3.LUT R30, R21, 0x30, R14, 0xf8, !PT ;  /* 0x00000030151e7812 */ /* 0x000fe200078ef80e */
[----:B------:R-:W-:Y:S01]  /*10f0*/  IMAD R197, R229, 0x24, RZ ;  /* 0x00000024e5c57824 */ /* 0x000fe200078e02ff */
[----:B------:R-:W-:Y:S01]  /*1100*/  LOP3.LUT R31, R32, 0x30, R23, 0x78, !PT ;  /* 0x00000030201f7812 */ /* 0x000fe200078e7817 */
[----:B------:R-:W-:Y:S01]  /*1110*/  IMAD R28, R35, 0x8, R27 ;  /* 0x00000008231c7824 */ /* 0x000fe200078e021b */
[----:B------:R-:W-:Y:S01]  /*1120*/  LOP3.LUT R32, R30, 0x10, R23, 0x78, !PT ;  /* 0x000000101e207812 */ /* 0x000fe200078e7817 */
[C---:B------:R-:W-:Y:S01]  /*1130*/  IMAD R89, R229.reuse, 0x9, RZ ;  /* 0x00000009e5597824 */ /* 0x040fe200078e02ff */
[----:B------:R-:W-:Y:S01]  /*1140*/  LEA R22, R22, R31, 0x9 ;  /* 0x0000001f16167211 */ /* 0x000fe200078e48ff */
[----:B------:R-:W-:Y:S01]  /*1150*/  IMAD R91, R229, 0xa, RZ ;  /* 0x0000000ae55b7824 */ /* 0x000fe200078e02ff */
[----:B------:R-:W-:Y:S01]  /*1160*/  LEA R29, R35, R28, 0x3 ;  /* 0x0000001c231d7211 */ /* 0x000fe200078e18ff */
[C---:B------:R-:W-:Y:S01]  /*1170*/  IMAD R111, R229.reuse, 0x14, RZ ;  /* 0x00000014e56f7824 */ /* 0x040fe200078e02ff */
[CC--:B------:R-:W-:Y:S01]  /*1180*/  LEA R164, P2, R24.reuse, R51.reuse, 0x1 ;  /* 0x0000003318a47211 */ /* 0x0c0fe200078408ff */
[----:B------:R-:W-:Y:S01]  /*1190*/  IMAD R195, R229, 0x26, RZ ;  /* 0x00000026e5c37824 */ /* 0x000fe200078e02ff */
[----:B------:R-:W-:Y:S01]  /*11a0*/  LEA R162, P0, R25, R51, 0x1 ;  /* 0x0000003319a27211 */ /* 0x000fe200078008ff */
[----:B------:R-:W-:Y:S01]  /*11b0*/  IMAD R30, R35, 0x8, R29 ;  /* 0x00000008231e7824 */ /* 0x000fe200078e021d */
[----:B------:R-:W-:Y:S01]  /*11c0*/  LEA.HI.X.SX32 R165, R24, R33, 0x1, P2 ;  /* 0x0000002118a57211 */ /* 0x000fe200010f0eff */
[----:B------:R-:W-:Y:S01]  /*11d0*/  IMAD R115, R229, 0x16, RZ ;  /* 0x00000016e5737824 */ /* 0x000fe200078e02ff */
[C---:B------:R-:W-:Y:S01]  /*11e0*/  LEA R156, P2, R8.reuse, R51, 0x1 ;  /* 0x00000033089c7211 */ /* 0x040fe200078408ff */
[----:B------:R-:W-:Y:S01]  /*11f0*/  IMAD R31, R35, 0x8, R30 ;  /* 0x00000008231f7824 */ /* 0x000fe200078e021e */
[-C--:B------:R-:W-:Y:S01]  /*1200*/  LEA.HI.X.SX32 R163, R25, R33.reuse, 0x1, P0 ;  /* 0x0000002119a37211 */ /* 0x080fe200000f0eff */
[C---:B------:R-:W-:Y:S01]  /*1210*/  IMAD R187, R229.reuse, 0x2e, RZ ;  /* 0x0000002ee5bb7824 */ /* 0x040fe200078e02ff */
[----:B------:R-:W-:Y:S01]  /*1220*/  LEA.HI.X.SX32 R157, R8, R33, 0x1, P2 ;  /* 0x00000021089d7211 */ /* 0x000fe200010f0eff */
[----:B------:R-:W-:Y:S01]  /*1230*/  IMAD R109, R229, 0x13, RZ ;  /* 0x00000013e56d7824 */ /* 0x000fe200078e02ff */
[----:B------:R-:W-:Y:S01]  /*1240*/  LEA R12, R35, R31, 0x3 ;  /* 0x0000001f230c7211 */ /* 0x000fe200078e18ff */
[C---:B------:R-:W-:Y:S01]  /*1250*/  IMAD R189, R229.reuse, 0x2c, RZ ;  /* 0x0000002ce5bd7824 */ /* 0x040fe200078e02ff */
[-C--:B------:R-:W-:Y:S01]  /*1260*/  LEA R160, P0, R26, R51.reuse, 0x1 ;  /* 0x000000331aa07211 */ /* 0x080fe200078008ff */
[----:B------:R-:W-:Y:S01]  /*1270*/  IMAD R199, R229, 0x22, RZ ;  /* 0x00000022e5c77824 */ /* 0x000fe200078e02ff */
[----:B------:R-:W-:Y:S01]  /*1280*/  LEA R158, P1, R10, R51, 0x1 ;  /* 0x000000330a9e7211 */ /* 0x000fe200078208ff */
[----:B------:R-:W-:Y:S01]  /*1290*/  IMAD R13, R35, 0x8, R12 ;  /* 0x00000008230d7824 */ /* 0x000fe200078e020c */
[-C--:B------:R-:W-:Y:S01]  /*12a0*/  LEA.HI.X.SX32 R161, R26, R33.reuse, 0x1, P0 ;  /* 0x000000211aa17211 */ /* 0x080fe200000f0eff */
[C---:B------:R-:W-:Y:S01]  /*12b0*/  IMAD R93, R229.reuse, 0xb, RZ ;  /* 0x0000000be55d7824 */ /* 0x040fe200078e02ff */
[----:B------:R-:W-:Y:S01]  /*12c0*/  LEA.HI.X.SX32 R159, R10, R33, 0x1, P1 ;  /* 0x000000210a9f7211 */ /* 0x000fe200008f0eff */
[----:B------:R-:W-:Y:S01]  /*12d0*/  IMAD R171, R229, 0x17, RZ ;  /* 0x00000017e5ab7824 */ /* 0x000fe200078e02ff */
[----:B------:R-:W-:Y:S01]  /*12e0*/  LEA R24, R35, R13, 0x3 ;  /* 0x0000000d23187211 */ /* 0x000fe200078e18ff */
[----:B------:R-:W-:Y:S01]  /*12f0*/  IMAD R37, R229, 0x6, RZ ;  /* 0x00000006e5257824 */ /* 0x000fe200078e02ff */
[-C--:B------:R-:W-:Y:S01]  /*1300*/  LEA R154, P0, R9, R51.reuse, 0x1 ;  /* 0x00000033099a7211 */ /* 0x080fe200078008ff */
[----:B------:R-:W-:Y:S01]  /*1310*/  IMAD R173, R229, 0x18, RZ ;  /* 0x00000018e5ad7824 */ /* 0x000fe200078e02ff */
[----:B------:R-:W-:Y:S01]  /*1320*/  LEA R152, P1, R11, R51, 0x1 ;  /* 0x000000330b987211 */ /* 0x000fe200078208ff */
[----:B------:R-:W-:Y:S01]  /*1330*/  IMAD R8, R35, 0x8, R24 ;  /* 0x0000000823087824 */ /* 0x000fe200078e0218 */
[-C--:B------:R-:W-:Y:S01]  /*1340*/  LEA.HI.X.SX32 R155, R9, R33.reuse, 0x1, P0 ;  /* 0x00000021099b7211 */ /* 0x080fe200000f0eff */
[----:B------:R-:W-:Y:S01]  /*1350*/  IMAD R105, R229, 0x11, RZ ;  /* 0x00000011e5697824 */ /* 0x000fe200078e02ff */
        /* <DEDUP_REMOVED lines=23> */
[C---:B------:R-:W-:Y:S01]  /*14d0*/  IMAD R97, R229.reuse, 0xd, RZ ;  /* 0x0000000de5617824 */ /* 0x040fe200078e02ff */
[CC--:B------:R-:W-:Y:S01]  /*14e0*/  LEA R148, P0, R28.reuse, R51.reuse, 0x1 ;  /* 0x000000331c947211 */ /* 0x0c0fe200078008ff */
[----:B------:R-:W-:Y:S01]  /*14f0*/  IMAD R99, R229, 0xe, RZ ;  /* 0x0000000ee5637824 */ /* 0x000fe200078e02ff */
[----:B------:R-:W-:Y:S01]  /*1500*/  LEA R138, P2, R13, R51, 0x1 ;  /* 0x000000330d8a7211 */ /* 0x000fe200078408ff */
[----:B------:R-:W-:Y:S01]  /*1510*/  IMAD R12, R35, 0x8, R26 ;  /* 0x00000008230c7824 */ /* 0x000fe200078e021a */
[-C--:B------:R-:W-:Y:S01]  /*1520*/  LEA.HI.X.SX32 R149, R28, R33.reuse, 0x1, P0 ;  /* 0x000000211c957211 */ /* 0x080fe200000f0eff */
[----:B------:R-:W-:Y:S01]  /*1530*/  IMAD R201, R229, 0x1c, RZ ;  /* 0x0000001ce5c97824 */ /* 0x000fe200078e02ff */
[----:B------:R-:W-:Y:S01]  /*1540*/  LEA.HI.X.SX32 R139, R13, R33, 0x1, P2 ;  /* 0x000000210d8b7211 */ /* 0x000fe200010f0eff */
[----:B------:R-:W-:Y:S01]  /*1550*/  IMAD R175, R229, 0x19, RZ ;  /* 0x00000019e5af7824 */ /* 0x000fe200078e02ff */
[-C--:B------:R-:W-:Y:S01]  /*1560*/  LEA R142, P0, R31, R51.reuse, 0x1 ;  /* 0x000000331f8e7211 */ /* 0x080fe200078008ff */
[C---:B------:R-:W-:Y:S01]  /*1570*/  IMAD R219, R229.reuse, 0x38, RZ ;  /* 0x00000038e5db7824 */ /* 0x040fe200078e02ff */
[C---:B------:R-:W-:Y:S01]  /*1580*/  LEA R134, P1, R8.reuse, R51, 0x1 ;  /* 0x0000003308867211 */ /* 0x040fe200078208ff */
[----:B------:R-:W-:Y:S01]  /*1590*/  IMAD R179, R229, 0x1b, RZ ;  /* 0x0000001be5b37824 */ /* 0x000fe200078e02ff */
[----:B------:R-:W-:Y:S01]  /*15a0*/  LEA R13, R35, R12, 0x3 ;  /* 0x0000000c230d7211 */ /* 0x000fe200078e18ff */
[----:B------:R-:W-:Y:S01]  /*15b0*/  IMAD R85, R229, 0x7, RZ ;  /* 0x00000007e5557824 */ /* 0x000fe200078e02ff */
[-C--:B------:R-:W-:Y:S01]  /*15c0*/  LEA.HI.X.SX32 R143, R31, R33.reuse, 0x1, P0 ;  /* 0x000000211f8f7211 */ /* 0x080fe200000f0eff */
[----:B------:R-:W-:Y:S01]  /*15d0*/  IMAD R31, R229, 0x3, RZ ;  /* 0x00000003e51f7824 */ /* 0x000fe200078e02ff */
[----:B------:R-:W-:Y:S01]  /*15e0*/  LEA.HI.X.SX32 R135, R8, R33, 0x1, P1 ;  /* 0x0000002108877211 */ /* 0x000fe200008f0eff */
[----:B------:R-:W-:Y:S01]  /*15f0*/  IMAD R8, R35, 0x8, R13 ;  /* 0x0000000823087824 */ /* 0x000fe200078e020d */
[-C--:B------:R-:W-:Y:S01]  /*1600*/  LEA R136, P0, R24, R51.reuse, 0x1 ;  /* 0x0000003318887211 */ /* 0x080fe200078008ff */
[C---:B------:R-:W-:Y:S01]  /*1610*/  IMAD R231, R229.reuse, 0x3a, RZ ;  /* 0x0000003ae5e77824 */ /* 0x040fe200078e02ff */
[----:B------:R-:W-:Y:S01]  /*1620*/  LEA R132, P2, R10, R51, 0x1 ;  /* 0x000000330a847211 */ /* 0x000fe200078408ff */
[C---:B------:R-:W-:Y:S01]  /*1630*/  IMAD R217, R229.reuse, 0x1e, RZ ;  /* 0x0000001ee5d97824 */ /* 0x040fe200078e02ff */
[-C--:B------:R-:W-:Y:S01]  /*1640*/  LEA.HI.X.SX32 R137, R24, R33.reuse, 0x1, P0 ;  /* 0x0000002118897211 */ /* 0x080fe200000f0eff */
[C---:B------:R-:W-:Y:S01]  /*1650*/  IMAD R237, R229.reuse, 0x3c, RZ ;  /* 0x0000003ce5ed7824 */ /* 0x040fe200078e02ff */
[----:B------:R-:W-:Y:S01]  /*1660*/  LEA.HI.X.SX32 R133, R10, R33, 0x1, P2 ;  /* 0x000000210a857211 */ /* 0x000fe200010f0eff */
[----:B------:R-:W-:Y:S01]  /*1670*/  IMAD R203, R229, 0x1d, RZ ;  /* 0x0000001de5cb7824 */ /* 0x000fe200078e02ff */
[----:B------:R-:W-:Y:S01]  /*1680*/  LEA R130, P0, R9, R51, 0x1 ;  /* 0x0000003309827211 */ /* 0x000fe200078008ff */
[----:B------:R-:W-:Y:S01]  /*1690*/  IMAD R101, R229, 0xf, RZ ;  /* 0x0000000fe5657824 */ /* 0x000fe200078e02ff */
[----:B------:R-:W-:Y:S01]  /*16a0*/  LEA R10, R35, R8, 0x3 ;  /* 0x00000008230a7211 */ /* 0x000fe200078e18ff */
[----:B------:R-:W-:Y:S01]  /*16b0*/  IMAD R239, R229, 0x3e, RZ ;  /* 0x0000003ee5ef7824 */ /* 0x000fe200078e02ff */
[----:B------:R-:W-:Y:S01]  /*16c0*/  LEA.HI.X.SX32 R131, R9, R33, 0x1, P0 ;  /* 0x0000002109837211 */ /* 0x000fe200000f0eff */
[----:B------:R-:W-:Y:S01]  /*16d0*/  IMAD.SHL.U32 R87, R229, 0x8, RZ ;  /* 0x00000008e5577824 */ /* 0x000fe200078e00ff */
[-C--:B------:R-:W-:Y:S01]  /*16e0*/  LEA R128, P1, R11, R51.reuse, 0x1 ;  /* 0x000000330b807211 */ /* 0x080fe200078208ff */
[----:B------:R-:W-:Y:S01]  /*16f0*/  IMAD R9, R35, 0x8, R10 ;  /* 0x0000000823097824 */ /* 0x000fe200078e020a */
[----:B------:R-:W-:Y:S01]  /*1700*/  LEA R126, P2, R25, R51, 0x1 ;  /* 0x00000033197e7211 */ /* 0x000fe200078408ff */
[----:B------:R-:W-:Y:S01]  /*1710*/  IMAD R235, R229, 0x1f, RZ ;  /* 0x0000001fe5eb7824 */ /* 0x000fe200078e02ff */
[----:B------:R-:W-:Y:S01]  /*1720*/  LEA.HI.X.SX32 R129, R11, R33, 0x1, P1 ;  /* 0x000000210b817211 */ /* 0x000fe200008f0eff */
[----:B------:R-:W-:Y:S01]  /*1730*/  IMAD.MOV.U32 R41, RZ, RZ, -0x800000 ;  /* 0xff800000ff297424 */ /* 0x000fe200078e00ff */
[C---:B------:R-:W-:Y:S01]  /*1740*/  LEA R122, P1, R12.reuse, R51, 0x1 ;  /* 0x000000330c7a7211 */ /* 0x040fe200078208ff */
[----:B------:R-:W-:Y:S01]  /*1750*/  IMAD.MOV.U32 R39, RZ, RZ, -0x800000 ;  /* 0xff800000ff277424 */ /* 0x000fe200078e00ff */
[----:B------:R-:W-:Y:S01]  /*1760*/  LEA R11, R35, R9, 0x3 ;  /* 0x00000009230b7211 */ /* 0x000fe200078e18ff */
[----:B------:R-:W-:Y:S01]  /*1770*/  CS2R R58, SRZ ;  /* 0x00000000003a7805 */ /* 0x000fe2000001ff00 */
[-C--:B------:R-:W-:Y:S01]  /*1780*/  LEA.HI.X.SX32 R127, R25, R33.reuse, 0x1, P2 ;  /* 0x00000021197f7211 */ /* 0x080fe200010f0eff */
[----:B------:R-:W-:Y:S01]  /*1790*/  CS2R R80, SRZ ;  /* 0x0000000000507805 */ /* 0x000fe2000001ff00 */
[----:B------:R-:W-:Y:S01]  /*17a0*/  LEA.HI.X.SX32 R123, R12, R33, 0x1, P1 ;  /* 0x000000210c7b7211 */ /* 0x000fe200008f0eff */
[----:B------:R-:W-:Y:S01]  /*17b0*/  IMAD R12, R35, 0x8, R11 ;  /* 0x00000008230c7824 */ /* 0x000fe200078e020b */
[CC--:B------:R-:W-:Y:S01]  /*17c0*/  LEA R124, P0, R26.reuse, R51.reuse, 0x1 ;  /* 0x000000331a7c7211 */ /* 0x0c0fe200078008ff */
[----:B------:R-:W-:Y:S01]  /*17d0*/  CS2R R82, SRZ ;  /* 0x0000000000527805 */ /* 0x000fe2000001ff00 */
[C---:B------:R-:W-:Y:S01]  /*17e0*/  LEA R120, P2, R13.reuse, R51, 0x1 ;  /* 0x000000330d787211 */ /* 0x040fe200078408ff */
[----:B------:R-:W-:Y:S01]  /*17f0*/  CS2R R60, SRZ ;  /* 0x00000000003c7805 */ /* 0x000fe2000001ff00 */
[-C--:B------:R-:W-:Y:S01]  /*1800*/  LEA.HI.X.SX32 R125, R26, R33.reuse, 0x1, P0 ;  /* 0x000000211a7d7211 */ /* 0x080fe200000f0eff */
[----:B------:R-:W-:Y:S01]  /*1810*/  CS2R R62, SRZ ;  /* 0x00000000003e7805 */ /* 0x000fe2000001ff00 */
[----:B------:R-:W-:Y:S01]  /*1820*/  LEA.HI.X.SX32 R121, R13, R33, 0x1, P2 ;  /* 0x000000210d797211 */ /* 0x000fe200010f0eff */
[----:B------:R-:W-:Y:S01]  /*1830*/  CS2R R64, SRZ ;  /* 0x0000000000407805 */ /* 0x000fe2000001ff00 */
[C---:B------:R-:W-:Y:S01]  /*1840*/  LEA R118, P0, R8.reuse, R51, 0x1 ;  /* 0x0000003308767211 */ /* 0x040fe200078008ff */
[----:B------:R-:W-:Y:S01]  /*1850*/  CS2R R66, SRZ ;  /* 0x0000000000427805 */ /* 0x000fe2000001ff00 */
[----:B------:R-:W-:Y:S01]  /*1860*/  LEA R13, R35, R12, 0x3 ;  /* 0x0000000c230d7211 */ /* 0x000fe200078e18ff */
[----:B------:R-:W-:Y:S01]  /*1870*/  CS2R R76, SRZ ;  /* 0x00000000004c7805 */ /* 0x000fe2000001ff00 */
[-C--:B------:R-:W-:Y:S01]  /*1880*/  IADD3 R196, P5, R197, R232.reuse, RZ ;  /* 0x000000e8c5c47210 */ /* 0x080fe20007fbe0ff */
[----:B------:R-:W-:Y:S01]  /*1890*/  CS2R R78, SRZ ;  /* 0x00000000004e7805 */ /* 0x000fe2000001ff00 */
[-C--:B------:R-:W-:Y:S01]  /*18a0*/  IADD3 R214, P4, R107, R232.reuse, RZ ;  /* 0x000000e86bd67210 */ /* 0x080fe20007f9e0ff */
[----:B------:R-:W-:Y:S01]  /*18b0*/  CS2R R72, SRZ ;  /* 0x0000000000487805 */ /* 0x000fe2000001ff00 */
[----:B------:R-:W-:Y:S01]  /*18c0*/  LEA.HI.X.SX32 R119, R8, R33, 0x1, P0 ;  /* 0x0000002108777211 */ /* 0x000fe200000f0eff */
[----:B------:R-:W-:Y:S01]  /*18d0*/  IMAD R8, R35, 0x8, R13 ;  /* 0x0000000823087824 */ /* 0x000fe200078e020d */
[-C--:B------:R-:W-:Y:S01]  /*18e0*/  LEA.HI.X.SX32 R215, R89, R233.reuse, 0x1, P4 ;  /* 0x000000e959d77211 */ /* 0x080fe200020f0eff */
[----:B------:R-:W-:Y:S01]  /*18f0*/  IMAD R35, R229, 0x5, RZ ;  /* 0x00000005e5237824 */ /* 0x000fe200078e02ff */
[----:B------:R-:W-:Y:S01]  /*1900*/  LEA.HI.X.SX32 R197, R107, R233, 0x1, P5 ;  /* 0x000000e96bc57211 */ /* 0x000fe200028f0eff */
[----:B------:R-:W-:Y:S01]  /*1910*/  CS2R R74, SRZ ;  /* 0x00000000004a7805 */ /* 0x000fe2000001ff00 */
[----:B------:R-:W-:-:S02]  /*1920*/  IADD3 R222, P4, R91, R232, RZ ;  /* 0x000000e85bde7210 */ /* 0x000fc40007f9e0ff */
[-C--:B------:R-:W-:Y:S02]  /*1930*/  IADD3 R212, P5, R111, R232.reuse, RZ ;  /* 0x000000e86fd47210 */ /* 0x080fe40007fbe0ff */
[-C--:B------:R-:W-:Y:S02]  /*1940*/  LEA R116, P1, R10, R51.reuse, 0x1 ;  /* 0x000000330a747211 */ /* 0x080fe400078208ff */
[-C--:B------:R-:W-:Y:S02]  /*1950*/  LEA R42, P2, R9, R51.reuse, 0x1 ;  /* 0x00000033092a7211 */ /* 0x080fe400078408ff */
[----:B------:R-:W-:Y:S02]  /*1960*/  IADD3 R194, P6, R195, R232, RZ ;  /* 0x000000e8c3c27210 */ /* 0x000fe40007fde0ff */
[----:B------:R-:W-:Y:S02]  /*1970*/  LEA R50, P3, R8, R51, 0x1 ;  /* 0x0000003308327211 */ /* 0x000fe400078608ff */
[----:B------:R-:W-:-:S02]  /*1980*/  LEA.HI.X.SX32 R223, R35, R233, 0x1, P4 ;  /* 0x000000e923df7211 */ /* 0x000fc400020f0eff */
[----:B------:R-:W-:Y:S02]  /*1990*/  LEA.HI.X.SX32 R213, R91, R233, 0x1, P5 ;  /* 0x000000e95bd57211 */ /* 0x000fe400028f0eff */
[-C--:B------:R-:W-:Y:S02]  /*19a0*/  IADD3 R186, P4, R187, R232.reuse, RZ ;  /* 0x000000e8bbba7210 */ /* 0x080fe40007f9e0ff */
[----:B------:R-:W-:Y:S02]  /*19b0*/  IADD3 R210, P5, R115, R232, RZ ;  /* 0x000000e873d27210 */ /* 0x000fe40007fbe0ff */
[-C--:B------:R-:W-:Y:S02]  /*19c0*/  LEA.HI.X.SX32 R117, R10, R33.reuse, 0x1, P1 ;  /* 0x000000210a757211 */ /* 0x080fe400008f0eff */
[----:B------:R-:W-:Y:S01]  /*19d0*/  LEA.HI.X.SX32 R43, R9, R33, 0x1, P2 ;  /* 0x00000021092b7211 */ /* 0x000fe200010f0eff */
[----:B------:R-:W-:Y:S01]  /*19e0*/  IMAD.SHL.U32 R9, R0, 0x40, RZ ;  /* 0x0000004000097824 */ /* 0x000fe200078e00ff */
[----:B------:R-:W-:-:S02]  /*19f0*/  LEA R44, P0, R11, R51, 0x1 ;  /* 0x000000330b2c7211 */ /* 0x000fc400078008ff */
[-C--:B------:R-:W-:Y:S02]  /*1a00*/  LEA R46, P1, R12, R51.reuse, 0x1 ;  /* 0x000000330c2e7211 */ /* 0x080fe400078208ff */
[----:B------:R-:W-:Y:S02]  /*1a10*/  LEA R48, P2, R13, R51, 0x1 ;  /* 0x000000330d307211 */ /* 0x000fe400078408ff */
[----:B------:R-:W-:Y:S02]  /*1a20*/  LEA.HI.X.SX32 R195, R109, R233, 0x1, P6 ;  /* 0x000000e96dc37211 */ /* 0x000fe400030f0eff */
[----:B------:R-:W-:Y:S02]  /*1a30*/  LEA.HI.X.SX32 R51, R8, R33, 0x1, P3 ;  /* 0x0000002108337211 */ /* 0x000fe400018f0eff */
[-C--:B------:R-:W-:Y:S02]  /*1a40*/  IADD3 R188, P6, R189, R232.reuse, RZ ;  /* 0x000000e8bdbc7210 */ /* 0x080fe40007fde0ff */
[----:B------:R-:W-:-:S02]  /*1a50*/  IADD3 R198, P3, R199, R232, RZ ;  /* 0x000000e8c7c67210 */ /* 0x000fc40007f7e0ff */
[-C--:B------:R-:W-:Y:S02]  /*1a60*/  LEA.HI.X.SX32 R211, R93, R233.reuse, 0x1, P5 ;  /* 0x000000e95dd37211 */ /* 0x080fe400028f0eff */
[----:B------:R-:W-:Y:S02]  /*1a70*/  LEA.HI.X.SX32 R187, R171, R233, 0x1, P4 ;  /* 0x000000e9abbb7211 */ /* 0x000fe400020f0eff */
[-C--:B------:R-:W-:Y:S02]  /*1a80*/  IADD3 R226, P5, R37, R232.reuse, RZ ;  /* 0x000000e825e27210 */ /* 0x080fe40007fbe0ff */
[----:B------:R-:W-:Y:S02]  /*1a90*/  IADD3 R208, P4, R173, R232, RZ ;  /* 0x000000e8add07210 */ /* 0x000fe40007f9e0ff */
[----:B------:R-:W-:Y:S01]  /*1aa0*/  LEA.HI.X.SX32 R49, R13, R33, 0x1, P2 ;  /* 0x000000210d317211 */ /* 0x000fe200010f0eff */
[----:B------:R-:W-:Y:S01]  /*1ab0*/  IMAD.MOV.U32 R13, RZ, RZ, 0x3f800000 ;  /* 0x3f800000ff0d7424 */ /* 0x000fe200078e00ff */
[----:B------:R-:W-:-:S02]  /*1ac0*/  LEA.HI.X.SX32 R189, R115, R233, 0x1, P6 ;  /* 0x000000e973bd7211 */ /* 0x000fc400030f0eff */
[-C--:B------:R-:W-:Y:S02]  /*1ad0*/  IADD3 R192, P2, R193, R232.reuse, RZ ;  /* 0x000000e8c1c07210 */ /* 0x080fe40007f5e0ff */
[-C--:B------:R-:W-:Y:S02]  /*1ae0*/  LEA.HI.X.SX32 R199, R105, R233.reuse, 0x1, P3 ;  /* 0x000000e969c77211 */ /* 0x080fe400018f0eff */
[-C--:B------:R-:W-:Y:S02]  /*1af0*/  IADD3 R220, P6, R95, R232.reuse, RZ ;  /* 0x000000e85fdc7210 */ /* 0x080fe40007fde0ff */
[----:B------:R-:W-:Y:S01]  /*1b00*/  LOP3.LUT R181, R9, 0x3c0, RZ, 0xc0, !PT ;  /* 0x000003c009b57812 */ /* 0x000fe200078ec0ff */
[----:B------:R-:W-:Y:S01]  /*1b10*/  IMAD.SHL.U32 R9, R229, 0x2, RZ ;  /* 0x00000002e5097824 */ /* 0x000fe200078e00ff */
[----:B------:R-:W-:Y:S02]  /*1b20*/  IADD3 R190, P3, R191, R232, RZ ;  /* 0x000000e8bfbe7210 */ /* 0x000fe40007f7e0ff */
[----:B------:R-:W-:-:S02]  /*1b30*/  LEA.HI.X.SX32 R227, R31, R233, 0x1, P5 ;  /* 0x000000e91fe37211 */ /* 0x000fc400028f0eff */
[-C--:B------:R-:W-:Y:S02]  /*1b40*/  LEA.HI.X.SX32 R209, R95, R233.reuse, 0x1, P4 ;  /* 0x000000e95fd17211 */ /* 0x080fe400020f0eff */
[-C--:B------:R-:W-:Y:S02]  /*1b50*/  IADD3 R180, P5, R205, R232.reuse, RZ ;  /* 0x000000e8cdb47210 */ /* 0x080fe40007fbe0ff */
[----:B------:R-:W-:Y:S02]  /*1b60*/  IADD3 R206, P4, R177, R232, RZ ;  /* 0x000000e8b1ce7210 */ /* 0x000fe40007f9e0ff */
[-C--:B------:R-:W-:Y:S02]  /*1b70*/  LEA.HI.X.SX32 R193, R111, R233.reuse, 0x1, P2 ;  /* 0x000000e96fc17211 */ /* 0x080fe400010f0eff */
[----:B------:R-:W-:Y:S02]  /*1b80*/  LEA.HI.X.SX32 R221, R37, R233, 0x1, P6 ;  /* 0x000000e925dd7211 */ /* 0x000fe400030f0eff */
[----:B------:R-:W-:-:S02]  /*1b90*/  LOP3.LUT R225, R181, 0x30, R14, 0xf8, !PT ;  /* 0x00000030b5e17812 */ /* 0x000fc400078ef80e */
[-C--:B------:R-:W-:Y:S02]  /*1ba0*/  IADD3 R184, P2, R185, R232.reuse, RZ ;  /* 0x000000e8b9b87210 */ /* 0x080fe40007f5e0ff */
[-C--:B------:R-:W-:Y:S02]  /*1bb0*/  LEA.HI.X.SX32 R191, R113, R233.reuse, 0x1, P3 ;  /* 0x000000e971bf7211 */ /* 0x080fe400018f0eff */
[-C--:B------:R-:W-:Y:S02]  /*1bc0*/  IADD3 R178, P6, R207, R232.reuse, RZ ;  /* 0x000000e8cfb27210 */ /* 0x080fe40007fde0ff */
[----:B------:R-:W-:Y:S02]  /*1bd0*/  IADD3 R182, P3, R183, R232, RZ ;  /* 0x000000e8b7b67210 */ /* 0x000fe40007f7e0ff */
[-C--:B------:R-:W-:Y:S02]  /*1be0*/  LEA.HI.X.SX32 R207, R97, R233.reuse, 0x1, P4 ;  /* 0x000000e961cf7211 */ /* 0x080fe400020f0eff */
[----:B------:R-:W-:-:S02]  /*1bf0*/  LEA.HI.X.SX32 R181, R177, R233, 0x1, P5 ;  /* 0x000000e9b1b57211 */ /* 0x000fc400028f0eff */
[----:B------:R-:W-:Y:S02]  /*1c00*/  LOP3.LUT R20, R23, 0x30, R14, 0x48, !PT ;  /* 0x0000003017147812 */ /* 0x000fe400078e480e */
[-C--:B------:R-:W-:Y:S02]  /*1c10*/  IADD3 R218, P4, R99, R232.reuse, RZ ;  /* 0x000000e863da7210 */ /* 0x080fe40007f9e0ff */
[-C--:B------:R-:W-:Y:S02]  /*1c20*/  IADD3 R204, P5, R201, R232.reuse, RZ ;  /* 0x000000e8c9cc7210 */ /* 0x080fe40007fbe0ff */
[-C--:B------:R-:W-:Y:S02]  /*1c30*/  LEA.HI.X.SX32 R185, R173, R233.reuse, 0x1, P2 ;  /* 0x000000e9adb97211 */ /* 0x080fe400010f0eff */
[----:B------:R-:W-:Y:S02]  /*1c40*/  IADD3 R176, P2, R219, R232, RZ ;  /* 0x000000e8dbb07210 */ /* 0x000fe40007f5e0ff */
[----:B------:R-:W-:-:S02]  /*1c50*/  LEA.HI.X.SX32 R183, R175, R233, 0x1, P3 ;  /* 0x000000e9afb77211 */ /* 0x000fc400018f0eff */
[----:B------:R-:W-:Y:S02]  /*1c60*/  IADD3 R20, R21, R17, R20 ;  /* 0x0000001115147210 */ /* 0x000fe40007ffe014 */
[----:B------:R-:W-:Y:S02]  /*1c70*/  IADD3 R174, P3, R231, R232, RZ ;  /* 0x000000e8e7ae7210 */ /* 0x000fe40007f7e0ff */
[-C--:B------:R-:W-:Y:S02]  /*1c80*/  LEA.HI.X.SX32 R179, R179, R233.reuse, 0x1, P6 ;  /* 0x000000e9b3b37211 */ /* 0x080fe400030f0eff */
[-C--:B------:R-:W-:Y:S02]  /*1c90*/  LEA.HI.X.SX32 R219, R85, R233.reuse, 0x1, P4 ;  /* 0x000000e955db7211 */ /* 0x080fe400020f0eff */
[----:B------:R-:W-:Y:S02]  /*1ca0*/  LEA.HI.X.SX32 R205, R99, R233, 0x1, P5 ;  /* 0x000000e963cd7211 */ /* 0x000fe400028f0eff */
[----:B------:R-:W-:-:S02]  /*1cb0*/  LOP3.LUT R21, R34, 0x30, R23, 0x78, !PT ;  /* 0x0000003022157812 */ /* 0x000fc400078e7817 */
[-C--:B------:R-:W-:Y:S02]  /*1cc0*/  IADD3 R172, P6, R237, R232.reuse, RZ ;  /* 0x000000e8edac7210 */ /* 0x080fe40007fde0ff */
[-C--:B------:R-:W-:Y:S01]  /*1cd0*/  IADD3 R202, P4, R217, R232.reuse, RZ ;  /* 0x000000e8d9ca7210 */ /* 0x080fe20007f9e0ff */
[----:B------:R-:W-:Y:S01]  /*1ce0*/  IMAD.IADD R21, R21, 0x1, R36 ;  /* 0x0000000115157824 */ /* 0x000fe200078e0224 */
[----:B------:R-:W-:Y:S01]  /*1cf0*/  IADD3 R230, P5, R9, R232, RZ ;  /* 0x000000e809e67210 */ /* 0x000fe20007fbe0ff */
[----:B------:R-:W-:Y:S01]  /*1d00*/  IMAD.MOV.U32 R36, RZ, RZ, RZ ;  /* 0x000000ffff247224 */ /* 0x000fe200078e00ff */
[----:B------:R-:W-:Y:S02]  /*1d10*/  LOP3.LUT R23, R0, 0x10, RZ, 0xc0, !PT ;  /* 0x0000001000177812 */ /* 0x000fe400078ec0ff */
[-C--:B------:R-:W-:Y:S01]  /*1d20*/  LEA.HI.X.SX32 R45, R11, R33.reuse, 0x1, P0 ;  /* 0x000000210b2d7211 */ /* 0x080fe200000f0eff */
[----:B------:R-:W-:Y:S01]  /*1d30*/  IMAD.MOV.U32 R11, RZ, RZ, RZ ;  /* 0x000000ffff0b7224 */ /* 0x000fe200078e00ff */
[----:B------:R-:W-:-:S02]  /*1d40*/  LEA.HI.X.SX32 R47, R12, R33, 0x1, P1 ;  /* 0x000000210c2f7211 */ /* 0x000fc400008f0eff */
[-C--:B------:R-:W-:Y:S02]  /*1d50*/  LEA.HI.X.SX32 R177, R201, R233.reuse, 0x1, P2 ;  /* 0x000000e9c9b17211 */ /* 0x080fe400010f0eff */
[-C--:B------:R-:W-:Y:S02]  /*1d60*/  LEA.HI.X.SX32 R175, R203, R233.reuse, 0x1, P3 ;  /* 0x000000e9cbaf7211 */ /* 0x080fe400018f0eff */
[C---:B------:R-:W-:Y:S02]  /*1d70*/  SHF.L.U32 R33, R229.reuse, 0x2, RZ ;  /* 0x00000002e5217819 */ /* 0x040fe400000006ff */
[CC--:B------:R-:W-:Y:S02]  /*1d80*/  LEA R228, P2, R229.reuse, R232.reuse, 0x2 ;  /* 0x000000e8e5e47211 */ /* 0x0c0fe400078410ff */
[----:B------:R-:W-:Y:S02]  /*1d90*/  LEA R224, P3, R229, R232, 0x3 ;  /* 0x000000e8e5e07211 */ /* 0x000fe400078618ff */
[----:B------:R-:W-:-:S02]  /*1da0*/  LEA.HI.X.SX32 R203, R101, R233, 0x1, P4 ;  /* 0x000000e965cb7211 */ /* 0x000fc400020f0eff */
[-C--:B------:R-:W-:Y:S02]  /*1db0*/  LEA.HI.X.SX32 R173, R217, R233.reuse, 0x1, P6 ;  /* 0x000000e9d9ad7211 */ /* 0x080fe400030f0eff */
[----:B------:R-:W-:Y:S02]  /*1dc0*/  LEA.HI.X.SX32 R231, R229, R233, 0x1, P5 ;  /* 0x000000e9e5e77211 */ /* 0x000fe400028f0eff */
[----:B------:R-:W-:Y:S02]  /*1dd0*/  LEA R23, R23, R32, 0x5 ;  /* 0x0000002017177211 */ /* 0x000fe400078e28ff */
[----:B------:R-:W-:Y:S02]  /*1de0*/  LOP3.LUT P0, RZ, R0, 0x3, RZ, 0xc0, !PT ;  /* 0x0000000300ff7812 */ /* 0x000fe4000780c0ff */
[CC--:B------:R-:W-:Y:S02]  /*1df0*/  LEA R216, P4, R229.reuse, R232.reuse, 0x4 ;  /* 0x000000e8e5d87211 */ /* 0x0c0fe400078820ff */
[----:B------:R-:W-:-:S02]  /*1e00*/  LEA R200, P6, R229, R232, 0x5 ;  /* 0x000000e8e5c87211 */ /* 0x000fc400078c28ff */
[----:B------:R-:W-:Y:S02]  /*1e10*/  IADD3 R170, P5, R239, R232, RZ ;  /* 0x000000e8efaa7210 */ /* 0x000fe40007fbe0ff */
[----:B------:R-:W-:Y:S02]  /*1e20*/  LOP3.LUT R37, R225, 0x10, R0, 0x78, !PT ;  /* 0x00000010e1257812 */ /* 0x000fe400078e7800 */
[-C--:B------:R-:W-:Y:S02]  /*1e30*/  LEA.HI.X.SX32 R229, R9, R233.reuse, 0x1, P2 ;  /* 0x000000e909e57211 */ /* 0x080fe400010f0eff */
[----:B------:R-:W-:Y:S02]  /*1e40*/  LEA.HI.X.SX32 R225, R33, R233, 0x1, P3 ;  /* 0x000000e921e17211 */ /* 0x000fe400018f0eff */
[----:B------:R-:W-:Y:S02]  /*1e50*/  ISETP.GE.U32.AND P1, PT, R4, 0x80, PT ;  /* 0x000000800400780c */ /* 0x000fe40003f26070 */
[----:B------:R-:W-:-:S02]  /*1e60*/  LOP3.LUT R24, R6, 0x10, RZ, 0x3c, !PT ;  /* 0x0000001006187812 */ /* 0x000fc400078e3cff */
[C---:B------:R-:W-:Y:S02]  /*1e70*/  LOP3.LUT R25, R6.reuse, 0x20, RZ, 0x3c, !PT ;  /* 0x0000002006197812 */ /* 0x040fe400078e3cff */
[C---:B------:R-:W-:Y:S02]  /*1e80*/  LOP3.LUT R26, R6.reuse, 0x30, RZ, 0x3c, !PT ;  /* 0x00000030061a7812 */ /* 0x040fe400078e3cff */
[C---:B------:R-:W-:Y:S02]  /*1e90*/  LOP3.LUT R27, R6.reuse, 0x40, RZ, 0x3c, !PT ;  /* 0x00000040061b7812 */ /* 0x040fe400078e3cff */
[C---:B------:R-:W-:Y:S02]  /*1ea0*/  LOP3.LUT R28, R6.reuse, 0x50, RZ, 0x3c, !PT ;  /* 0x00000050061c7812 */ /* 0x040fe400078e3cff */
[C---:B------:R-:W-:Y:S02]  /*1eb0*/  LOP3.LUT R29, R6.reuse, 0x60, RZ, 0x3c, !PT ;  /* 0x00000060061d7812 */ /* 0x040fe400078e3cff */
[----:B------:R-:W-:-:S02]  /*1ec0*/  LOP3.LUT R30, R6, 0x70, RZ, 0x3c, !PT ;  /* 0x00000070061e7812 */ /* 0x000fc400078e3cff */
[----:B------:R-:W-:Y:S02]  /*1ed0*/  MOV R8, 0x3f800000 ;  /* 0x3f80000000087802 */ /* 0x000fe40000000f00 */
[----:B------:R-:W-:Y:S02]  /*1ee0*/  MOV R32, RZ ;  /* 0x000000ff00207202 */ /* 0x000fe40000000f00 */
[----:B------:R-:W-:Y:S02]  /*1ef0*/  MOV R10, 0xff800000 ;  /* 0xff800000000a7802 */ /* 0x000fe40000000f00 */
[----:B------:R-:W-:Y:S02]  /*1f00*/  MOV R12, 0x3f800000 ;  /* 0x3f800000000c7802 */ /* 0x000fe40000000f00 */
[----:B------:R-:W-:Y:S02]  /*1f10*/  ISETP.LT.U32.AND P0, PT, R4, 0x80, !P0 ;  /* 0x000000800400780c */ /* 0x000fe40004701070 */
[----:B------:R-:W-:-:S02]  /*1f20*/  LEA.HI.X.SX32 R217, R87, R233, 0x1, P4 ;  /* 0x000000e957d97211 */ /* 0x000fc400020f0eff */
[-C--:B------:R-:W-:Y:S02]  /*1f30*/  LEA.HI.X.SX32 R201, R103, R233.reuse, 0x1, P6 ;  /* 0x000000e967c97211 */ /* 0x080fe400030f0eff */
[----:B------:R-:W-:Y:S02]  /*1f40*/  LEA.HI.X.SX32 R171, R235, R233, 0x1, P5 ;  /* 0x000000e9ebab7211 */ /* 0x000fe400028f0eff */
[----:B------:R-:W-:Y:S02]  /*1f50*/  LOP3.LUT R9, R37, 0x20, RZ, 0x3c, !PT ;  /* 0x0000002025097812 */ /* 0x000fe400078e3cff */
[----:B------:R-:W-:Y:S02]  /*1f60*/  LOP3.LUT R31, R23, 0x20, RZ, 0x3c, !PT ;  /* 0x00000020171f7812 */ /* 0x000fe400078e3cff */
[----:B------:R-:W-:Y:S02]  /*1f70*/  LOP3.LUT R33, R22, 0x40, RZ, 0x3c, !PT ;  /* 0x0000004016217812 */ /* 0x000fe400078e3cff */
.L_x_1:
[----:B------:R-:W-:-:S04]  /*1f80*/  IMAD.WIDE R84, R32, 0x2, R224 ;  /* 0x0000000220547825 */ /* 0x000fc800078e02e0 */
[C---:B------:R-:W-:Y:S01]  /*1f90*/  IMAD.WIDE R88, R32.reuse, 0x2, R228 ;  /* 0x0000000220587825 */ /* 0x040fe200078e02e4 */
[----:B------:R0:W2:Y:S03]  /*1fa0*/  LDG.E.U16 R108, [R84.64] ;  /* 0x00000004546c7981 */ /* 0x0000a6000c1e1500 */
[C---:B------:R-:W-:Y:S01]  /*1fb0*/  IMAD.WIDE R86, R32.reuse, 0x2, R226 ;  /* 0x0000000220567825 */ /* 0x040fe200078e02e2 */
[----:B------:R1:W3:Y:S03]  /*1fc0*/  LDG.E.U16 R104, [R88.64] ;  /* 0x0000000458687981 */ /* 0x0002e6000c1e1500 */
[C---:B------:R-:W-:Y:S01]  /*1fd0*/  IMAD.WIDE R90, R32.reuse, 0x2, R230 ;  /* 0x00000002205a7825 */ /* 0x040fe200078e02e6 */
[----:B------:R4:W5:Y:S03]  /*1fe0*/  LDG.E.U16 R111, [R86.64] ;  /* 0x00000004566f7981 */ /* 0x000966000c1e1500 */
[C---:B------:R-:W-:Y:S01]  /*1ff0*/  IMAD.WIDE R96, R32.reuse, 0x2, R216 ;  /* 0x0000000220607825 */ /* 0x040fe200078e02d8 */
[----:B------:R0:W2:Y:S03]  /*2000*/  LDG.E.U16 R235, [R90.64] ;  /* 0x000000045aeb7981 */ /* 0x0000a6000c1e1500 */
[C---:B------:R-:W-:Y:S01]  /*2010*/  IMAD.WIDE R92, R32.reuse, 0x2, R232 ;  /* 0x00000002205c7825 */ /* 0x040fe200078e02e8 */
[----:B------:R0:W2:Y:S03]  /*2020*/  LDG.E.U16 R107, [R96.64] ;  /* 0x00000004606b7981 */ /* 0x0000a6000c1e1500 */
[C---:B------:R-:W-:Y:S01]  /*2030*/  IMAD.WIDE R98, R32.reuse, 0x2, R218 ;  /* 0x0000000220627825 */ /* 0x040fe200078e02da */
[----:B------:R0:W3:Y:S03]  /*2040*/  LDG.E.U16 R105, [R92.64] ;  /* 0x000000045c697981 */ /* 0x0000e6000c1e1500 */
[C---:B------:R-:W-:Y:S01]  /*2050*/  IMAD.WIDE R102, R32.reuse, 0x2, R222 ;  /* 0x0000000220667825 */ /* 0x040fe200078e02de */
[----:B------:R0:W5:Y:S03]  /*2060*/  LDG.E.U16 R113, [R98.64] ;  /* 0x0000000462717981 */ /* 0x000166000c1e1500 */
[C---:B------:R-:W-:Y:S01]  /*2070*/  IMAD.WIDE R100, R32.reuse, 0x2, R220 ;  /* 0x0000000220647825 */ /* 0x040fe200078e02dc */
[----:B------:R1:W5:Y:S03]  /*2080*/  LDG.E.U16 R115, [R102.64] ;  /* 0x0000000466737981 */ /* 0x000366000c1e1500 */
[C---:B------:R-:W-:Y:S01]  /*2090*/  IMAD.WIDE R94, R32.reuse, 0x2, R214 ;  /* 0x00000002205e7825 */ /* 0x040fe200078e02d6 */
[----:B------:R4:W5:Y:S03]  /*20a0*/  LDG.E.U16 R106, [R100.64] ;  /* 0x00000004646a7981 */ /* 0x000966000c1e1500 */
[C---:B0-----:R-:W-:Y:S01]  /*20b0*/  IMAD.WIDE R84, R32.reuse, 0x2, R206 ;  /* 0x0000000220547825 */ /* 0x041fe200078e02ce */
[----:B------:R0:W5:Y:S03]  /*20c0*/  LDG.E.U16 R109, [R94.64] ;  /* 0x000000045e6d7981 */ /* 0x000166000c1e1500 */
[C---:B-1----:R-:W-:Y:S01]  /*20d0*/  IMAD.WIDE R88, R32.reuse, 0x2, R208 ;  /* 0x0000000220587825 */ /* 0x042fe200078e02d0 */
[----:B------:R1:W5:Y:S03]  /*20e0*/  LDG.E.U16 R239, [R84.64] ;  /* 0x0000000454ef7981 */ /* 0x000366000c1e1500 */
[C---:B----4-:R-:W-:Y:S01]  /*20f0*/  IMAD.WIDE R86, R32.reuse, 0x2, R204 ;  /* 0x0000000220567825 */ /* 0x050fe200078e02cc */
[----:B------:R4:W5:Y:S03]  /*2100*/  LDG.E.U16 R112, [R88.64] ;  /* 0x0000000458707981 */ /* 0x000966000c1e1500 */
[C---:B------:R-:W-:Y:S01]  /*2110*/  IMAD.WIDE R90, R32.reuse, 0x2, R210 ;  /* 0x00000002205a7825 */ /* 0x040fe200078e02d2 */
        /* <DEDUP_REMOVED lines=9> */
[----:B------:R-:W-:-:S02]  /*21b0*/  IMAD.WIDE R100, R32, 0x2, R192 ;  /* 0x0000000220647825 */ /* 0x000fc400078e02c0 */
[----:B------:R4:W5:Y:S02]  /*21c0*/  LDG.E.U16 R103, [R102.64] ;  /* 0x0000000466677981 */ /* 0x000964000c1e1500 */
[C---:B0-----:R-:W-:Y:S02]  /*21d0*/  IMAD.WIDE R94, R32.reuse, 0x2, R198 ;  /* 0x00000002205e7825 */ /* 0x041fe400078e02c6 */
[----:B------:R0:W5:Y:S02]  /*21e0*/  LDG.E.U16 R236, [R100.64] ;  /* 0x0000000464ec7981 */ /* 0x000164000c1e1500 */
[C---:B-1----:R-:W-:Y:S02]  /*21f0*/  IMAD.WIDE R84, R32.reuse, 0x2, R184 ;  /* 0x0000000220547825 */ /* 0x042fe400078e02b8 */
[----:B------:R1:W5:Y:S02]  /*2200*/  LDG.E.U16 R241, [R94.64] ;  /* 0x000000045ef17981 */ /* 0x000364000c1e1500 */
[----:B------:R-:W-:-:S02]  /*2210*/  IMAD.WIDE R86, R32, 0x2, R182 ;  /* 0x0000000220567825 */ /* 0x000fc400078e02b6 */
[----:B------:R0:W5:Y:S02]  /*2220*/  LDG.E.U16 R245, [R84.64] ;  /* 0x0000000454f57981 */ /* 0x000164000c1e1500 */
[C---:B----4-:R-:W-:Y:S02]  /*2230*/  IMAD.WIDE R88, R32.reuse, 0x2, R180 ;  /* 0x0000000220587825 */ /* 0x050fe400078e02b4 */
[----:B------:R4:W5:Y:S02]  /*2240*/  LDG.E.U16 R251, [R86.64] ;  /* 0x0000000456fb7981 */ /* 0x000964000c1e1500 */
[C---:B------:R-:W-:Y:S02]  /*2250*/  IMAD.WIDE R90, R32.reuse, 0x2, R178 ;  /* 0x00000002205a7825 */ /* 0x040fe400078e02b2 */
[----:B------:R0:W5:Y:S02]  /*2260*/  LDG.E.U16 R238, [R88.64] ;  /* 0x0000000458ee7981 */ /* 0x000164000c1e1500 */
[----:B------:R-:W-:-:S02]  /*2270*/  IMAD.WIDE R96, R32, 0x2, R176 ;  /* 0x0000000220607825 */ /* 0x000fc400078e02b0 */
[----:B------:R-:W5:Y:S02]  /*2280*/  LDG.E.U16 R91, [R90.64] ;  /* 0x000000045a5b7981 */ /* 0x000f64000c1e1500 */
[C---:B------:R-:W-:Y:S02]  /*2290*/  IMAD.WIDE R92, R32.reuse, 0x2, R190 ;  /* 0x00000002205c7825 */ /* 0x040fe400078e02be */
[----:B------:R-:W5:Y:S02]  /*22a0*/  LDG.E.U16 R96, [R96.64] ;  /* 0x0000000460607981 */ /* 0x000f64000c1e1500 */
[C---:B------:R-:W-:Y:S02]  /*22b0*/  IMAD.WIDE R98, R32.reuse, 0x2, R174 ;  /* 0x0000000220627825 */ /* 0x040fe400078e02ae */
[----:B------:R-:W5:Y:S02]  /*22c0*/  LDG.E.U16 R93, [R92.64] ;  /* 0x000000045c5d7981 */ /* 0x000f64000c1e1500 */
[----:B0-----:R-:W-:-:S02]  /*22d0*/  IMAD.WIDE R100, R32, 0x2, R172 ;  /* 0x0000000220647825 */ /* 0x001fc400078e02ac */
[----:B------:R-:W5:Y:S02]  /*22e0*/  LDG.E.U16 R99, [R98.64] ;  /* 0x0000000462637981 */ /* 0x000f64000c1e1500 */
[C---:B-1----:R-:W-:Y:S02]  /*22f0*/  IMAD.WIDE R94, R32.reuse, 0x2, R188 ;  /* 0x00000002205e7825 */ /* 0x042fe400078e02bc */
[----:B------:R-:W5:Y:S02]  /*2300*/  LDG.E.U16 R100, [R100.64] ;  /* 0x0000000464647981 */ /* 0x000f64000c1e1500 */
[C---:B------:R-:W-:Y:S02]  /*2310*/  IMAD.WIDE R84, R32.reuse, 0x2, R202 ;  /* 0x0000000220547825 */ /* 0x040fe400078e02ca */
[----:B------:R-:W5:Y:S02]  /*2320*/  LDG.E.U16 R102, [R94.64] ;  /* 0x000000045e667981 */ /* 0x000f64000c1e1500 */
[----:B----4-:R-:W-:-:S02]  /*2330*/  IMAD.WIDE R86, R32, 0x2, R186 ;  /* 0x0000000220567825 */ /* 0x010fc400078e02ba */
[----:B------:R-:W4:Y:S02]  /*2340*/  LDG.E.U16 R247, [R84.64] ;  /* 0x0000000454f77981 */ /* 0x000f24000c1e1500 */
[----:B------:R-:W-:Y:S02]  /*2350*/  IMAD.WIDE R88, R32, 0x2, R170 ;  /* 0x0000000220587825 */ /* 0x000fe400078e02aa */
[----:B------:R-:W4:Y:S04]  /*2360*/  LDG.E.U16 R249, [R86.64] ;  /* 0x0000000456f97981 */ /* 0x000f28000c1e1500 */
[----:B------:R-:W4:Y:S04]  /*2370*/  LDG.E.U16 R240, [R88.64] ;  /* 0x0000000458f07981 */ /* 0x000f28000c1e1500 */
[----:B------:R-:W-:Y:S06]  /*2380*/  BAR.SYNC.DEFER_BLOCKING 0x0 ;  /* 0x0000000000007b1d */ /* 0x000fec0000010000 */
[----:B--2---:R-:W-:Y:S04]  /*2390*/  STS.U16 [R6+0x5000], R107 ;  /* 0x0050006b06007388 */ /* 0x004fe80000000400 */
[----:B---3--:R-:W-:Y:S04]  /*23a0*/  STS.U16 [R6+0x4000], R105 ;  /* 0x0040006906007388 */ /* 0x008fe80000000400 */
[----:B-----5:R-:W-:Y:S04]  /*23b0*/  STS.U16 [R6+0x6000], R103 ;  /* 0x0060006706007388 */ /* 0x020fe80000000400 */
        /* <DEDUP_REMOVED lines=26> */
[----:B----4-:R-:W-:Y:S04]  /*2560*/  STS.U16 [R30+0x5e00], R247 ;  /* 0x005e00f71e007388 */ /* 0x010fe80000000400 */
[----:B------:R-:W-:Y:S04]  /*2570*/  STS.U16 [R30+0x6e00], R249 ;  /* 0x006e00f91e007388 */ /* 0x000fe80000000400 */
[----:B------:R-:W-:Y:S04]  /*2580*/  STS.U16 [R30+0x7e00], R240 ;  /* 0x007e00f01e007388 */ /* 0x000fe80000000400 */
[----:B------:R-:W-:Y:S06]  /*2590*/  BAR.SYNC.DEFER_BLOCKING 0x0 ;  /* 0x0000000000007b1d */ /* 0x000fec0000010000 */
[----:B------:R-:W-:Y:S04]  /*25a0*/  LDSM.16.MT88.4 R108, [R23] ;  /* 0x00000000176c783b */ /* 0x000fe80000004200 */
[----:B------:R-:W0:Y:S04]  /*25b0*/  LDSM.16.M88.4 R88, [R22+0x4000] ;  /* 0x004000001658783b */ /* 0x000e280000000200 */
[----:B------:R-:W1:Y:S04]  /*25c0*/  LDSM.16.MT88.4 R104, [R31] ;  /* 0x000000001f68783b */ /* 0x000e680000004200 */
[----:B------:R-:W2:Y:S04]  /*25d0*/  LDSM.16.MT88.4 R92, [R23+0x400] ;  /* 0x00040000175c783b */ /* 0x000ea80000004200 */
[----:B------:R-:W3:Y:S04]  /*25e0*/  LDSM.16.MT88.4 R84, [R31+0x400] ;  /* 0x000400001f54783b */ /* 0x000ee80000004200 */
[----:B------:R-:W-:Y:S04]  /*25f0*/  LDSM.16.MT88.4 R112, [R23+0x800] ;  /* 0x000800001770783b */ /* 0x000fe80000004200 */
[----:B------:R-:W4:Y:S04]  /*2600*/  LDSM.16.M88.4 R96, [R33+0x4000] ;  /* 0x004000002160783b */ /* 0x000f280000000200 */
[----:B------:R-:W5:Y:S01]  /*2610*/  LDSM.16.MT88.4 R100, [R31+0x800] ;  /* 0x000800001f64783b */ /* 0x000f620000004200 */
[-C--:B0-----:R-:W-:Y:S08]  /*2620*/  HMMA.16816.F32.BF16 R108, R108, R88.reuse, RZ ;  /* 0x000000586c6c723c */ /* 0x081ff000000418ff */
[----:B-1----:R-:W-:Y:S11]  /*2630*/  HMMA.16816.F32.BF16 R104, R104, R88, RZ ;  /* 0x000000586868723c */ /* 0x002ff600000418ff */
[----:B------:R-:W-:Y:S05]  /*2640*/  @!UPT UIADD3 URZ, URZ, URZ, URZ ;  /* 0x0000003f3f3ff290 */ /* 0x000fea000fffe03f */
[-C--:B--2---:R-:W-:Y:S01]  /*2650*/  HMMA.16816.F32.BF16 R92, R92, R90.reuse, R108 ;  /* 0x0000005a5c5c723c */ /* 0x084fe2000004186c */
[----:B------:R-:W-:Y:S07]  /*2660*/  LDSM.16.MT88.4 R108, [R23+0x1000] ;  /* 0x00100000176c783b */ /* 0x000fee0000004200 */
[----:B---3--:R-:W-:Y:S01]  /*2670*/  HMMA.16816.F32.BF16 R104, R84, R90, R104 ;  /* 0x0000005a5468723c */ /* 0x008fe20000041868 */
[----:B------:R-:W0:Y:S04]  /*2680*/  LDSM.16.MT88.4 R84, [R23+0xc00] ;  /* 0x000c00001754783b */ /* 0x000e280000004200 */
[----:B------:R-:W1:Y:S11]  /*2690*/  LDSM.16.MT88.4 R88, [R31+0xc00] ;  /* 0x000c00001f58783b */ /* 0x000e760000004200 */
[-C--:B----4-:R-:W-:Y:S01]  /*26a0*/  HMMA.16816.F32.BF16 R112, R112, R96.reuse, R92 ;  /* 0x000000607070723c */ /* 0x090fe2000004185c */
[----:B------:R-:W2:Y:S07]  /*26b0*/  LDSM.16.M88.4 R92, [R22+0x4080] ;  /* 0x00408000165c783b */ /* 0x000eae0000000200 */
[----:B-----5:R-:W-:Y:S01]  /*26c0*/  HMMA.16816.F32.BF16 R100, R100, R96, R104 ;  /* 0x000000606464723c */ /* 0x020fe20000041868 */
[----:B------:R-:W3:Y:S11]  /*26d0*/  LDSM.16.MT88.4 R104, [R31+0x1000] ;  /* 0x001000001f68783b */ /* 0x000ef60000004200 */
[----:B------:R-:W-:Y:S04]  /*26e0*/  @!UPT UIADD3 URZ, URZ, URZ, URZ ;  /* 0x0000003f3f3ff290 */ /* 0x000fe8000fffe03f */
[-C--:B0-----:R-:W-:Y:S01]  /*26f0*/  HMMA.16816.F32.BF16 R84, R84, R98.reuse, R112 ;  /* 0x000000625454723c */ /* 0x081fe20000041870 */
[----:B------:R-:W-:Y:S07]  /*2700*/  LDSM.16.MT88.4 R112, [R31+0x1800] ;  /* 0x001800001f70783b */ /* 0x000fee0000004200 */
[----:B-1----:R-:W-:Y:S01]  /*2710*/  HMMA.16816.F32.BF16 R96, R88, R98, R100 ;  /* 0x000000625860723c */ /* 0x002fe20000041864 */
[----:B------:R-:W0:Y:S04]  /*2720*/  LDSM.16.MT88.4 R100, [R23+0x1400] ;  /* 0x001400001764783b */ /* 0x000e280000004200 */
[----:B------:R-:W1:Y:S11]  /*2730*/  LDSM.16.MT88.4 R88, [R31+0x1400] ;  /* 0x001400001f58783b */ /* 0x000e760000004200 */
[-C--:B--2---:R-:W-:Y:S01]  /*2740*/  HMMA.16816.F32.BF16 R108, R108, R92.reuse, R84 ;  /* 0x0000005c6c6c723c */ /* 0x084fe20000041854 */
[----:B------:R-:W-:Y:S07]  /*2750*/  LDSM.16.M88.4 R84, [R33+0x4080] ;  /* 0x004080002154783b */ /* 0x000fee0000000200 */
[----:B---3--:R-:W-:Y:S01]  /*2760*/  HMMA.16816.F32.BF16 R104, R104, R92, R96 ;  /* 0x0000005c6868723c */ /* 0x008fe20000041860 */
[----:B------:R-:W2:Y:S11]  /*2770*/  LDSM.16.MT88.4 R96, [R23+0x1800] ;  /* 0x001800001760783b */ /* 0x000eb60000004200 */
        /* <DEDUP_REMOVED lines=8> */
[----:B------:R-:W-:Y:S01]  /*2800*/  HMMA.16816.F32.BF16 R112, R112, R84, R104 ;  /* 0x000000547070723c */ /* 0x000fe20000041868 */
        /* <DEDUP_REMOVED lines=8> */
[----:B------:R-:W2:Y:S07]  /*2890*/  LDSM.16.M88.4 R104, [R33+0x4100] ;  /* 0x004100002168783b */ /* 0x000eae0000000200 */
[----:B------:R-:W-:Y:S01]  /*28a0*/  HMMA.16816.F32.BF16 R112, R108, R100, R112 ;  /* 0x000000646c70723c */ /* 0x000fe20000041870 */
[----:B------:R-:W3:Y:S11]  /*28b0*/  LDSM.16.MT88.4 R108, [R31+0x2800] ;  /* 0x002800001f6c783b */ /* 0x000ef60000004200 */
[----:B------:R-:W-:Y:S04]  /*28c0*/  @!UPT UIADD3 URZ, URZ, URZ, URZ ;  /* 0x0000003f3f3ff290 */ /* 0x000fe8000fffe03f */
[-C--:B0-----:R-:W-:Y:S01]  /*28d0*/  HMMA.16816.F32.BF16 R88, R92, R102.reuse, R88 ;  /* 0x000000665c58723c */ /* 0x081fe20000041858 */
[----:B------:R-:W0:Y:S07]  /*28e0*/  LDSM.16.MT88.4 R92, [R23+0x2c00] ;  /* 0x002c0000175c783b */ /* 0x000e2e0000004200 */
[----:B-1----:R-:W-:Y:S01]  /*28f0*/  HMMA.16816.F32.BF16 R112, R84, R102, R112 ;  /* 0x000000665470723c */ /* 0x002fe20000041870 */
[----:B------:R-:W1:Y:S04]  /*2900*/  LDSM.16.MT88.4 R84, [R31+0x2c00] ;  /* 0x002c00001f54783b */ /* 0x000e680000004200 */
[----:B------:R-:W-:Y:S11]  /*2910*/  LDSM.16.M88.4 R100, [R22+0x4180] ;  /* 0x004180001664783b */ /* 0x000ff60000000200 */
[-C--:B--2---:R-:W-:Y:S01]  /*2920*/  HMMA.16816.F32.BF16 R88, R96, R104.reuse, R88 ;  /* 0x000000686058723c */ /* 0x084fe20000041858 */
[----:B------:R-:W2:Y:S07]  /*2930*/  LDSM.16.MT88.4 R96, [R23+0x3000] ;  /* 0x003000001760783b */ /* 0x000eae0000004200 */
[----:B---3--:R-:W-:Y:S01]  /*2940*/  HMMA.16816.F32.BF16 R112, R108, R104, R112 ;  /* 0x000000686c70723c */ /* 0x008fe20000041870 */
[----:B------:R-:W3:Y:S11]  /*2950*/  LDSM.16.MT88.4 R108, [R31+0x3000] ;  /* 0x003000001f6c783b */ /* 0x000ef60000004200 */
[----:B------:R-:W-:Y:S04]  /*2960*/  @!UPT UIADD3 URZ, URZ, URZ, URZ ;  /* 0x0000003f3f3ff290 */ /* 0x000fe8000fffe03f */
[-C--:B0-----:R-:W-:Y:S01]  /*2970*/  HMMA.16816.F32.BF16 R88, R92, R106.reuse, R88 ;  /* 0x0000006a5c58723c */ /* 0x081fe20000041858 */
[----:B------:R-:W-:Y:S07]  /*2980*/  LDSM.16.MT88.4 R92, [R31+0x3400] ;  /* 0x003400001f5c783b */ /* 0x000fee0000004200 */
[----:B-1----:R-:W-:Y:S01]  /*2990*/  HMMA.16816.F32.BF16 R112, R84, R106, R112 ;  /* 0x0000006a5470723c */ /* 0x002fe20000041870 */
[----:B------:R-:W0:Y:S04]  /*29a0*/  LDSM.16.MT88.4 R84, [R23+0x3400] ;  /* 0x003400001754783b */ /* 0x000e280000004200 */
[----:B------:R-:W-:Y:S11]  /*29b0*/  LDSM.16.M88.4 R104, [R33+0x4180] ;  /* 0x004180002168783b */ /* 0x000ff60000000200 */
[-C--:B--2---:R-:W-:Y:S01]  /*29c0*/  HMMA.16816.F32.BF16 R88, R96, R100.reuse, R88 ;  /* 0x000000646058723c */ /* 0x084fe20000041858 */
[----:B------:R-:W1:Y:S07]  /*29d0*/  LDSM.16.MT88.4 R96, [R23+0x3800] ;  /* 0x003800001760783b */ /* 0x000e6e0000004200 */
[----:B---3--:R-:W-:Y:S01]  /*29e0*/  HMMA.16816.F32.BF16 R108, R108, R100, R112 ;  /* 0x000000646c6c723c */ /* 0x008fe20000041870 */
[----:B------:R-:W2:Y:S11]  /*29f0*/  LDSM.16.MT88.4 R112, [R31+0x3800] ;  /* 0x003800001f70783b */ /* 0x000eb60000004200 */
[----:B------:R-:W-:Y:S04]  /*2a00*/  @!UPT UIADD3 URZ, URZ, URZ, URZ ;  /* 0x0000003f3f3ff290 */ /* 0x000fe8000fffe03f */
[-C--:B0-----:R-:W-:Y:S01]  /*2a10*/  HMMA.16816.F32.BF16 R84, R84, R102.reuse, R88 ;  /* 0x000000665454723c */ /* 0x081fe20000041858 */
[----:B------:R-:W0:Y:S07]  /*2a20*/  LDSM.16.MT88.4 R88, [R23+0x3c00] ;  /* 0x003c00001758783b */ /* 0x000e2e0000004200 */
[----:B------:R-:W-:Y:S01]  /*2a30*/  HMMA.16816.F32.BF16 R92, R92, R102, R108 ;  /* 0x000000665c5c723c */ /* 0x000fe2000004186c */
[----:B------:R-:W3:Y:S11]  /*2a40*/  LDSM.16.MT88.4 R100, [R31+0x3c00] ;  /* 0x003c00001f64783b */ /* 0x000ef60000004200 */
[----:B------:R-:W-:Y:S04]  /*2a50*/  @!UPT UIADD3 URZ, URZ, URZ, URZ ;  /* 0x0000003f3f3ff290 */ /* 0x000fe8000fffe03f */
[-C--:B-1----:R-:W-:Y:S08]  /*2a60*/  HMMA.16816.F32.BF16 R84, R96, R104.reuse, R84 ;  /* 0x000000686054723c */ /* 0x082ff00000041854 */
[----:B--2---:R-:W-:Y:S01]  /*2a70*/  HMMA.16816.F32.BF16 R92, R112, R104, R92 ;  /* 0x00000068705c723c */ /* 0x004fe2000004185c */
[----:B------:R-:W-:Y:S11]  /*2a80*/  BAR.SYNC.DEFER_BLOCKING 0x0 ;  /* 0x0000000000007b1d */ /* 0x000ff60000010000 */
[----:B------:R-:W-:Y:S04]  /*2a90*/  @!UPT UIADD3 URZ, URZ, URZ, URZ ;  /* 0x0000003f3f3ff290 */ /* 0x000fe8000fffe03f */
[-C--:B0-----:R-:W-:Y:S08]  /*2aa0*/  HMMA.16816.F32.BF16 R84, R88, R106.reuse, R84 ;  /* 0x0000006a5854723c */ /* 0x081ff00000041854 */
[----:B---3--:R-:W-:Y:S11]  /*2ab0*/  HMMA.16816.F32.BF16 R92, R100, R106, R92 ;  /* 0x0000006a645c723c */ /* 0x008ff6000004185c */
[----:B------:R-:W-:Y:S05]  /*2ac0*/  @!UPT UIADD3 URZ, URZ, URZ, URZ ;  /* 0x0000003f3f3ff290 */ /* 0x000fea000fffe03f */
[----:B------:R-:W-:Y:S02]  /*2ad0*/  FMUL R88, R84, c[0x0][0x188] ;  /* 0x0000620054587a20 */ /* 0x000fe40000400000 */
[----:B------:R-:W-:Y:S02]  /*2ae0*/  FMUL R89, R85, c[0x0][0x188] ;  /* 0x0000620055597a20 */ /* 0x000fe40000400000 */
[----:B------:R-:W-:Y:S02]  /*2af0*/  FMUL R90, R86, c[0x0][0x188] ;  /* 0x00006200565a7a20 */ /* 0x000fe40000400000 */
[----:B------:R-:W-:Y:S02]  /*2b00*/  FMUL R91, R87, c[0x0][0x188] ;  /* 0x00006200575b7a20 */ /* 0x000fe40000400000 */
[----:B------:R-:W-:Y:S02]  /*2b10*/  FMUL R96, R92, c[0x0][0x188] ;  /* 0x000062005c607a20 */ /* 0x000fe40000400000 */
[----:B------:R-:W-:-:S02]  /*2b20*/  FMUL R97, R93, c[0x0][0x188] ;  /* 0x000062005d617a20 */ /* 0x000fc40000400000 */
[----:B------:R-:W-:Y:S02]  /*2b30*/  FMUL R98, R94, c[0x0][0x188] ;  /* 0x000062005e627a20 */ /* 0x000fe40000400000 */
[----:B------:R-:W-:Y:S01]  /*2b40*/  FMUL R99, R95, c[0x0][0x188] ;  /* 0x000062005f637a20 */ /* 0x000fe20000400000 */
[----:B------:R-:W-:Y:S02]  /*2b50*/  FMNMX R88, R88, R89, !PT ;  /* 0x0000005958587209 */ /* 0x000fe40007800000 */
[----:B------:R-:W-:Y:S02]  /*2b60*/  FMNMX R90, R90, R91, !PT ;  /* 0x0000005b5a5a7209 */ /* 0x000fe40007800000 */
[----:B------:R-:W-:Y:S02]  /*2b70*/  FMNMX R96, R96, R97, !PT ;  /* 0x0000006160607209 */ /* 0x000fe40007800000 */
[----:B------:R-:W-:Y:S01]  /*2b80*/  FMNMX R98, R98, R99, !PT ;  /* 0x0000006362627209 */ /* 0x000fe20007800000 */
[----:B------:R-:W0:Y:S04]  /*2b90*/  SHFL.BFLY PT, R89, R88, 0x2, 0x1f ;  /* 0x0c401f0058597f89 */ /* 0x000e2800000e0000 */
[----:B------:R-:W1:Y:S04]  /*2ba0*/  SHFL.BFLY PT, R91, R90, 0x2, 0x1f ;  /* 0x0c401f005a5b7f89 */ /* 0x000e6800000e0000 */
[----:B------:R-:W2:Y:S04]  /*2bb0*/  SHFL.BFLY PT, R97, R96, 0x2, 0x1f ;  /* 0x0c401f0060617f89 */ /* 0x000ea800000e0000 */
[----:B------:R-:W3:Y:S01]  /*2bc0*/  SHFL.BFLY PT, R99, R98, 0x2, 0x1f ;  /* 0x0c401f0062637f89 */ /* 0x000ee200000e0000 */
[----:B0-----:R-:W-:-:S02]  /*2bd0*/  FMNMX R89, R88, R89, !PT ;  /* 0x0000005958597209 */ /* 0x001fc40007800000 */
[----:B-1----:R-:W-:Y:S02]  /*2be0*/  FMNMX R91, R90, R91, !PT ;  /* 0x0000005b5a5b7209 */ /* 0x002fe40007800000 */
[----:B--2---:R-:W-:Y:S02]  /*2bf0*/  FMNMX R97, R96, R97, !PT ;  /* 0x0000006160617209 */ /* 0x004fe40007800000 */
[----:B---3--:R-:W-:Y:S01]  /*2c00*/  FMNMX R99, R98, R99, !PT ;  /* 0x0000006362637209 */ /* 0x008fe20007800000 */
        /* <DEDUP_REMOVED lines=8> */
[----:B------:R-:W-:Y:S04]  /*2c90*/  @P0 STS [R19+0x4000], R100 ;  /* 0x0040006413000388 */ /* 0x000fe80000000800 */
[----:B------:R-:W-:Y:S04]  /*2ca0*/  @P0 STS [R19+0x4080], R102 ;  /* 0x0040806613000388 */ /* 0x000fe80000000800 */
[----:B------:R-:W-:Y:S04]  /*2cb0*/  @P0 STS [R19+0x4100], R104 ;  /* 0x0041006813000388 */ /* 0x000fe80000000800 */
[----:B------:R-:W-:Y:S04]  /*2cc0*/  @P0 STS [R19+0x4180], R88 ;  /* 0x0041805813000388 */ /* 0x000fe80000000800 */
[----:B------:R-:W-:Y:S06]  /*2cd0*/  BAR.SYNC.DEFER_BLOCKING 0x0 ;  /* 0x0000000000007b1d */ /* 0x000fec0000010000 */
[----:B------:R-:W0:Y:S04]  /*2ce0*/  @!P1 LDS R34, [R4.X4+0x4000] ;  /* 0x0040000004229984 */ /* 0x000e280000004800 */
[----:B0-----:R-:W0:Y:S02]  /*2cf0*/  SHFL.BFLY PT, R89, R34, 0x2, 0x1f ;  /* 0x0c401f0022597f89 */ /* 0x001e2400000e0000 */
[----:B0-----:R-:W-:-:S05]  /*2d00*/  FMNMX R89, R34, R89, !PT ;  /* 0x0000005922597209 */ /* 0x001fca0007800000 */
[----:B------:R-:W0:Y:S02]  /*2d10*/  SHFL.BFLY PT, R90, R89, 0x1, 0x1f ;  /* 0x0c201f00595a7f89 */ /* 0x000e2400000e0000 */
[----:B0-----:R-:W-:-:S05]  /*2d20*/  FMNMX R91, R89, R90, !PT ;  /* 0x0000005a595b7209 */ /* 0x001fca0007800000 */
[----:B------:R-:W-:Y:S04]  /*2d30*/  @P0 STS [R4.X4+0x4000], R91 ;  /* 0x0040005b04000388 */ /* 0x000fe80000004800 */
[----:B------:R-:W-:Y:S06]  /*2d40*/  BAR.SYNC.DEFER_BLOCKING 0x0 ;  /* 0x0000000000007b1d */ /* 0x000fec0000010000 */
[----:B------:R-:W0:Y:S04]  /*2d50*/  LDS R112, [R18.X4+0x4000] ;  /* 0x0040000012707984 */ /* 0x000e280000004800 */
[----:B------:R-:W1:Y:S04]  /*2d60*/  LDS R113, [R18.X4+0x4080] ;  /* 0x0040800012717984 */ /* 0x000e680000004800 */
[----:B------:R-:W2:Y:S04]  /*2d70*/  LDS R114, [R18.X4+0x4100] ;  /* 0x0041000012727984 */ /* 0x000ea80000004800 */
[----:B------:R-:W3:Y:S01]  /*2d80*/  LDS R115, [R18.X4+0x4180] ;  /* 0x0041800012737984 */ /* 0x000ee20000004800 */
[----:B0-----:R-:W-:-:S02]  /*2d90*/  FMNMX R112, R112, R41, !PT ;  /* 0x0000002970707209 */ /* 0x001fc40007800000 */
[----:B-1----:R-:W-:Y:S02]  /*2da0*/  FMNMX R113, R113, R40, !PT ;  /* 0x0000002871717209 */ /* 0x002fe40007800000 */
[----:B--2---:R-:W-:Y:S02]  /*2db0*/  FMNMX R114, R114, R39, !PT ;  /* 0x0000002772727209 */ /* 0x004fe40007800000 */
[----:B---3--:R-:W-:Y:S01]  /*2dc0*/  FMNMX R115, R115, R10, !PT ;  /* 0x0000000a73737209 */ /* 0x008fe20007800000 */
[--C-:B------:R-:W-:Y:S02]  /*2dd0*/  FFMA R84, R84, c[0x0][0x188], -R112.reuse ;  /* 0x0000620054547a23 */ /* 0x100fe40000000870 */
[----:B------:R-:W-:Y:S02]  /*2de0*/  FFMA R85, R85, c[0x0][0x188], -R112 ;  /* 0x0000620055557a23 */ /* 0x000fe40000000870 */
[--C-:B------:R-:W-:Y:S02]  /*2df0*/  FFMA R86, R86, c[0x0][0x188], -R113.reuse ;  /* 0x0000620056567a23 */ /* 0x100fe40000000871 */
[----:B------:R-:W-:-:S02]  /*2e00*/  FFMA R87, R87, c[0x0][0x188], -R113 ;  /* 0x0000620057577a23 */ /* 0x000fc40000000871 */
[--C-:B------:R-:W-:Y:S02]  /*2e10*/  FFMA R92, R92, c[0x0][0x188], -R114.reuse ;  /* 0x000062005c5c7a23 */ /* 0x100fe40000000872 */
[----:B------:R-:W-:Y:S02]  /*2e20*/  FFMA R93, R93, c[0x0][0x188], -R114 ;  /* 0x000062005d5d7a23 */ /* 0x000fe40000000872 */
[--C-:B------:R-:W-:Y:S02]  /*2e30*/  FFMA R94, R94, c[0x0][0x188], -R115.reuse ;  /* 0x000062005e5e7a23 */ /* 0x100fe40000000873 */
[----:B------:R-:W-:Y:S02]  /*2e40*/  FFMA R95, R95, c[0x0][0x188], -R115 ;  /* 0x000062005f5f7a23 */ /* 0x000fe40000000873 */
[----:B------:R-:W-:Y:S02]  /*2e50*/  FMUL R84, R84, 1.4426950216293334961 ;  /* 0x3fb8aa3b54547820 */ /* 0x000fe40000400000 */
[----:B------:R-:W-:-:S02]  /*2e60*/  FMUL R85, R85, 1.4426950216293334961 ;  /* 0x3fb8aa3b55557820 */ /* 0x000fc40000400000 */
[----:B------:R-:W-:Y:S02]  /*2e70*/  FMUL R86, R86, 1.4426950216293334961 ;  /* 0x3fb8aa3b56567820 */ /* 0x000fe40000400000 */
[----:B------:R-:W-:Y:S02]  /*2e80*/  FMUL R87, R87, 1.4426950216293334961 ;  /* 0x3fb8aa3b57577820 */ /* 0x000fe40000400000 */
[----:B------:R-:W-:Y:S02]  /*2e90*/  FMUL R92, R92, 1.4426950216293334961 ;  /* 0x3fb8aa3b5c5c7820 */ /* 0x000fe40000400000 */
[----:B------:R-:W-:Y:S02]  /*2ea0*/  FMUL R93, R93, 1.4426950216293334961 ;  /* 0x3fb8aa3b5d5d7820 */ /* 0x000fe40000400000 */
[----:B------:R-:W-:Y:S02]  /*2eb0*/  FMUL R94, R94, 1.4426950216293334961 ;  /* 0x3fb8aa3b5e5e7820 */ /* 0x000fe40000400000 */
[----:B------:R-:W-:Y:S01]  /*2ec0*/  FMUL R95, R95, 1.4426950216293334961 ;  /* 0x3fb8aa3b5f5f7820 */ /* 0x000fe20000400000 */
[----:B------:R-:W-:Y:S08]  /*2ed0*/  MUFU.EX2 R96, R84 ;  /* 0x0000005400607308 */ /* 0x000ff00000000800 */
[----:B------:R-:W0:Y:S08]  /*2ee0*/  MUFU.EX2 R97, R85 ;  /* 0x0000005500617308 */ /* 0x000e300000000800 */
[----:B------:R-:W-:Y:S08]  /*2ef0*/  MUFU.EX2 R98, R86 ;  /* 0x0000005600627308 */ /* 0x000ff00000000800 */
[----:B------:R-:W1:Y:S08]  /*2f00*/  MUFU.EX2 R99, R87 ;  /* 0x0000005700637308 */ /* 0x000e700000000800 */
[----:B------:R-:W-:Y:S08]  /*2f10*/  MUFU.EX2 R234, R92 ;  /* 0x0000005c00ea7308 */ /* 0x000ff00000000800 */
[----:B------:R-:W2:Y:S08]  /*2f20*/  MUFU.EX2 R235, R93 ;  /* 0x0000005d00eb7308 */ /* 0x000eb00000000800 */
[----:B------:R-:W-:Y:S08]  /*2f30*/  MUFU.EX2 R249, R94 ;  /* 0x0000005e00f97308 */ /* 0x000ff00000000800 */
[----:B------:R-:W3:Y:S01]  /*2f40*/  MUFU.EX2 R247, R95 ;  /* 0x0000005f00f77308 */ /* 0x000ee20000000800 */
[----:B0-----:R-:W-:-:S02]  /*2f50*/  FADD R84, R96, R97 ;  /* 0x0000006160547221 */ /* 0x001fc40000000000 */
[----:B-1----:R-:W-:Y:S02]  /*2f60*/  FADD R85, R98, R99 ;  /* 0x0000006362557221 */ /* 0x002fe40000000000 */
[----:B--2---:R-:W-:Y:S01]  /*2f70*/  FADD R86, R234, R235 ;  /* 0x000000ebea567221 */ /* 0x004fe20000000000 */
[----:B------:R-:W0:Y:S04]  /*2f80*/  SHFL.BFLY PT, R89, R84, 0x2, 0x1f ;  /* 0x0c401f0054597f89 */ /* 0x000e2800000e0000 */
[----:B------:R-:W1:Y:S01]  /*2f90*/  SHFL.BFLY PT, R88, R85, 0x2, 0x1f ;  /* 0x0c401f0055587f89 */ /* 0x000e6200000e0000 */
[----:B---3--:R-:W-:-:S03]  /*2fa0*/  FADD R87, R249, R247 ;  /* 0x000000f7f9577221 */ /* 0x008fc60000000000 */
[----:B------:R-:W2:Y:S04]  /*2fb0*/  SHFL.BFLY PT, R91, R86, 0x2, 0x1f ;  /* 0x0c401f00565b7f89 */ /* 0x000ea800000e0000 */
[----:B------:R-:W3:Y:S01]  /*2fc0*/  SHFL.BFLY PT, R100, R87, 0x2, 0x1f ;  /* 0x0c401f0057647f89 */ /* 0x000ee200000e0000 */
[----:B0-----:R-:W-:Y:S02]  /*2fd0*/  FADD R89, R84, R89 ;  /* 0x0000005954597221 */ /* 0x001fe40000000000 */
[----:B-1----:R-:W-:-:S03]  /*2fe0*/  FADD R90, R85, R88 ;  /* 0x00000058555a7221 */ /* 0x002fc60000000000 */
[----:B------:R-:W0:Y:S01]  /*2ff0*/  SHFL.BFLY PT, R88, R89, 0x1, 0x1f ;  /* 0x0c201f0059587f89 */ /* 0x000e2200000e0000 */
[----:B--2---:R-:W-:Y:S02]  /*3000*/  FADD R92, R86, R91 ;  /* 0x0000005b565c7221 */ /* 0x004fe40000000000 */
[----:B---3--:R-:W-:Y:S01]  /*3010*/  FADD R100, R87, R100 ;  /* 0x0000006457647221 */ /* 0x008fe20000000000 */
[----:B------:R-:W1:Y:S04]  /*3020*/  SHFL.BFLY PT, R91, R90, 0x1, 0x1f ;  /* 0x0c201f005a5b7f89 */ /* 0x000e6800000e0000 */
[----:B------:R-:W2:Y:S04]  /*3030*/  SHFL.BFLY PT, R93, R92, 0x1, 0x1f ;  /* 0x0c201f005c5d7f89 */ /* 0x000ea800000e0000 */
[----:B------:R-:W3:Y:S01]  /*3040*/  SHFL.BFLY PT, R95, R100, 0x1, 0x1f ;  /* 0x0c201f00645f7f89 */ /* 0x000ee200000e0000 */
[----:B0-----:R-:W-:-:S03]  /*3050*/  FADD R88, R89, R88 ;  /* 0x0000005859587221 */ /* 0x001fc60000000000 */
[----:B------:R-:W-:Y:S01]  /*3060*/  BAR.SYNC.DEFER_BLOCKING 0x0 ;  /* 0x0000000000007b1d */ /* 0x000fe20000010000 */
[----:B-1----:R-:W-:Y:S02]  /*3070*/  FADD R86, R90, R91 ;  /* 0x0000005b5a567221 */ /* 0x002fe40000000000 */
[----:B--2---:R-:W-:Y:S02]  /*3080*/  FADD R94, R92, R93 ;  /* 0x0000005d5c5e7221 */ /* 0x004fe40000000000 */
[----:B---3--:R-:W-:Y:S01]  /*3090*/  FADD R106, R100, R95 ;  /* 0x0000005f646a7221 */ /* 0x008fe20000000000 */
[----:B------:R-:W-:Y:S04]  /*30a0*/  @P0 STS [R19+0x4000], R88 ;  /* 0x0040005813000388 */ /* 0x000fe80000000800 */
[----:B------:R-:W-:Y:S04]  /*30b0*/  @P0 STS [R19+0x4080], R86 ;  /* 0x0040805613000388 */ /* 0x000fe80000000800 */
[----:B------:R-:W-:Y:S04]  /*30c0*/  @P0 STS [R19+0x4100], R94 ;  /* 0x0041005e13000388 */ /* 0x000fe80000000800 */
[----:B------:R-:W-:Y:S04]  /*30d0*/  @P0 STS [R19+0x4180], R106 ;  /* 0x0041806a13000388 */ /* 0x000fe80000000800 */
[----:B------:R-:W-:Y:S06]  /*30e0*/  BAR.SYNC.DEFER_BLOCKING 0x0 ;  /* 0x0000000000007b1d */ /* 0x000fec0000010000 */
[----:B------:R-:W0:Y:S04]  /*30f0*/  @!P1 LDS R35, [R4.X4+0x4000] ;  /* 0x0040000004239984 */ /* 0x000e280000004800 */
[----:B0-----:R-:W0:Y:S02]  /*3100*/  SHFL.BFLY PT, R84, R35, 0x2, 0x1f ;  /* 0x0c401f0023547f89 */ /* 0x001e2400000e0000 */
[----:B0-----:R-:W-:-:S05]  /*3110*/  FADD R84, R35, R84 ;  /* 0x0000005423547221 */ /* 0x001fca0000000000 */
[----:B------:R-:W0:Y:S02]  /*3120*/  SHFL.BFLY PT, R85, R84, 0x1, 0x1f ;  /* 0x0c201f0054557f89 */ /* 0x000e2400000e0000 */
[----:B0-----:R-:W-:-:S05]  /*3130*/  FADD R91, R84, R85 ;  /* 0x00000055545b7221 */ /* 0x001fca0000000000 */
[----:B------:R0:W-:Y:S01]  /*3140*/  @P0 STS [R4.X4+0x4000], R91 ;  /* 0x0040005b04000388 */ /* 0x0001e20000004800 */
[----:B------:R-:W-:-:S03]  /*3150*/  IMAD.WIDE R84, R36, 0x2, R154 ;  /* 0x0000000224547825 */ /* 0x000fc600078e029a */
[----:B------:R-:W-:Y:S01]  /*3160*/  BAR.SYNC.DEFER_BLOCKING 0x0 ;  /* 0x0000000000007b1d */ /* 0x000fe20000010000 */
[----:B------:R-:W-:-:S04]  /*3170*/  IMAD.WIDE R86, R36, 0x2, R156 ;  /* 0x0000000224567825 */ /* 0x000fc800078e029c */
[----:B------:R-:W-:-:S04]  /*3180*/  IMAD.WIDE R100, R36, 0x2, R166 ;  /* 0x0000000224647825 */ /* 0x000fc800078e02a6 */
[----:B------:R-:W-:-:S04]  /*3190*/  IMAD.WIDE R88, R36, 0x2, R158 ;  /* 0x0000000224587825 */ /* 0x000fc800078e029e */
[C---:B------:R-:W-:Y:S01]  /*31a0*/  IMAD.WIDE R94, R36.reuse, 0x2, R162 ;  /* 0x00000002245e7825 */ /* 0x040fe200078e02a2 */
[----:B------:R1:W2:Y:S04]  /*31b0*/  LDG.E.U16 R239, [R84.64] ;  /* 0x0000000454ef7981 */ /* 0x0002a8000c1e1500 */
[----:B------:R3:W4:Y:S01]  /*31c0*/  LDG.E.U16 R241, [R86.64] ;  /* 0x0000000456f17981 */ /* 0x000722000c1e1500 */
[----:B------:R-:W-:-:S03]  /*31d0*/  IMAD.WIDE R102, R36, 0x2, R168 ;  /* 0x0000000224667825 */ /* 0x000fc600078e02a8 */
[----:B------:R5:W4:Y:S01]  /*31e0*/  LDG.E.U16 R243, [R88.64] ;  /* 0x0000000458f37981 */ /* 0x000b22000c1e1500 */
[----:B-1----:R-:W-:-:S03]  /*31f0*/  IMAD.WIDE R84, R36, 0x2, R138 ;  /* 0x0000000224547825 */ /* 0x002fc600078e028a */
[----:B------:R1:W4:Y:S01]  /*3200*/  LDG.E.U16 R100, [R100.64] ;  /* 0x0000000464647981 */ /* 0x000322000c1e1500 */
[----:B---3--:R-:W-:-:S03]  /*3210*/  IMAD.WIDE R86, R36, 0x2, R142 ;  /* 0x0000000224567825 */ /* 0x008fc600078e028e */
[----:B------:R3:W4:Y:S01]  /*3220*/  LDG.E.U16 R252, [R84.64] ;  /* 0x0000000454fc7981 */ /* 0x000722000c1e1500 */
[----:B------:R-:W-:-:S03]  /*3230*/  IMAD.WIDE R104, R36, 0x2, R164 ;  /* 0x0000000224687825 */ /* 0x000fc600078e02a4 */
[----:B------:R0:W4:Y:S01]  /*3240*/  LDG.E.U16 R94, [R94.64] ;  /* 0x000000045e5e7981 */ /* 0x000122000c1e1500 */
[----:B------:R-:W-:-:S03]  /*3250*/  IMAD.WIDE R236, R36, 0x2, R152 ;  /* 0x0000000224ec7825 */ /* 0x000fc600078e0298 */
[----:B-1----:R1:W4:Y:S01]  /*3260*/  LDG.E.U16 R101, [R86.64] ;  /* 0x0000000456657981 */ /* 0x002322000c1e1500 */
[----:B---3--:R-:W-:-:S03]  /*3270*/  IMAD.WIDE R84, R36, 0x2, R132 ;  /* 0x0000000224547825 */ /* 0x008fc600078e0284 */
[----:B------:R3:W4:Y:S01]  /*3280*/  LDG.E.U16 R102, [R102.64] ;  /* 0x0000000466667981 */ /* 0x000722000c1e1500 */
[----:B-----5:R-:W-:-:S03]  /*3290*/  IMAD.WIDE R88, R36, 0x2, R140 ;  /* 0x0000000224587825 */ /* 0x020fc600078e028c */
[----:B------:R5:W4:Y:S01]  /*32a0*/  LDG.E.U16 R246, [R84.64] ;  /* 0x0000000454f67981 */ /* 0x000b22000c1e1500 */
[----:B------:R-:W-:-:S03]  /*32b0*/  IMAD.WIDE R108, R36, 0x2, R150 ;  /* 0x00000002246c7825 */ /* 0x000fc600078e0296 */
[----:B------:R1:W4:Y:S01]  /*32c0*/  LDG.E.U16 R104, [R104.64] ;  /* 0x0000000468687981 */ /* 0x000322000c1e1500 */
[----:B------:R-:W-:-:S03]  /*32d0*/  IMAD.WIDE R92, R36, 0x2, R146 ;  /* 0x00000002245c7825 */ /* 0x000fc600078e0292 */
[----:B0-----:R0:W4:Y:S01]  /*32e0*/  LDG.E.U16 R95, [R88.64] ;  /* 0x00000004585f7981 */ /* 0x001122000c1e1500 */
[----:B------:R-:W-:-:S03]  /*32f0*/  IMAD.WIDE R90, R36, 0x2, R144 ;  /* 0x00000002245a7825 */ /* 0x000fc600078e0290 */
[----:B------:R0:W4:Y:S01]  /*3300*/  LDG.E.U16 R237, [R236.64] ;  /* 0x00000004eced7981 */ /* 0x000122000c1e1500 */
[----:B-1----:R-:W-:-:S03]  /*3310*/  IMAD.WIDE R86, R36, 0x2, R126 ;  /* 0x0000000224567825 */ /* 0x002fc600078e027e */
[----:B------:R1:W4:Y:S01]  /*3320*/  LDG.E.U16 R111, [R108.64] ;  /* 0x000000046c6f7981 */ /* 0x000322000c1e1500 */
[----:B-----5:R-:W-:-:S03]  /*3330*/  IMAD.WIDE R84, R36, 0x2, R122 ;  /* 0x0000000224547825 */ /* 0x020fc600078e027a */
[----:B------:R5:W4:Y:S01]  /*3340*/  LDG.E.U16 R105, [R92.64] ;  /* 0x000000045c697981 */ /* 0x000b22000c1e1500 */
[----:B------:R-:W-:-:S03]  /*3350*/  IMAD.WIDE R244, R36, 0x2, R160 ;  /* 0x0000000224f47825 */ /* 0x000fc600078e02a0 */
[----:B---3--:R3:W4:Y:S01]  /*3360*/  LDG.E.U16 R103, [R90.64] ;  /* 0x000000045a677981 */ /* 0x008722000c1e1500 */
[----:B------:R-:W-:-:S03]  /*3370*/  IMAD.WIDE R106, R36, 0x2, R148 ;  /* 0x00000002246a7825 */ /* 0x000fc600078e0294 */
[----:B------:R3:W4:Y:S01]  /*3380*/  LDG.E.U16 R240, [R86.64] ;  /* 0x0000000456f07981 */ /* 0x000722000c1e1500 */
[----:B0-----:R-:W-:-:S03]  /*3390*/  IMAD.WIDE R88, R36, 0x2, R124 ;  /* 0x0000000224587825 */ /* 0x001fc600078e027c */
[----:B------:R0:W4:Y:S01]  /*33a0*/  LDG.E.U16 R236, [R84.64] ;  /* 0x0000000454ec7981 */ /* 0x000122000c1e1500 */
[----:B-1----:R-:W-:-:S03]  /*33b0*/  IMAD.WIDE R108, R36, 0x2, R134 ;  /* 0x00000002246c7825 */ /* 0x002fc600078e0286 */
[----:B------:R1:W4:Y:S01]  /*33c0*/  LDG.E.U16 R245, [R244.64] ;  /* 0x00000004f4f57981 */ /* 0x000322000c1e1500 */
[----:B-----5:R-:W-:-:S03]  /*33d0*/  IMAD.WIDE R92, R36, 0x2, R130 ;  /* 0x00000002245c7825 */ /* 0x020fc600078e0282 */
[----:B------:R5:W4:Y:S01]  /*33e0*/  LDG.E.U16 R238, [R88.64] ;  /* 0x0000000458ee7981 */ /* 0x000b22000c1e1500 */
[----:B---3--:R-:W-:-:S03]  /*33f0*/  IMAD.WIDE R90, R36, 0x2, R128 ;  /* 0x00000002245a7825 */ /* 0x008fc600078e0280 */
[----:B------:R3:W4:Y:S01]  /*3400*/  LDG.E.U16 R107, [R106.64] ;  /* 0x000000046a6b7981 */ /* 0x000722000c1e1500 */
[----:B------:R-:W-:-:S03]  /*3410*/  IMAD.WIDE R86, R36, 0x2, R120 ;  /* 0x0000000224567825 */ /* 0x000fc600078e0278 */
[----:B------:R3:W4:Y:S01]  /*3420*/  LDG.E.U16 R248, [R108.64] ;  /* 0x000000046cf87981 */ /* 0x000722000c1e1500 */
[----:B0-----:R-:W-:-:S03]  /*3430*/  IMAD.WIDE R84, R36, 0x2, R116 ;  /* 0x0000000224547825 */ /* 0x001fc600078e0274 */
[----:B-1----:R0:W4:Y:S01]  /*3440*/  LDG.E.U16 R244, [R92.64] ;  /* 0x000000045cf47981 */ /* 0x002122000c1e1500 */
[----:B------:R-:W-:-:S03]  /*3450*/  IMAD.WIDE R250, R36, 0x2, R136 ;  /* 0x0000000224fa7825 */ /* 0x000fc600078e0288 */
[----:B------:R1:W4:Y:S01]  /*3460*/  LDG.E.U16 R242, [R90.64] ;  /* 0x000000045af27981 */ /* 0x000322000c1e1500 */
[----:B-----5:R-:W-:-:S03]  /*3470*/  IMAD.WIDE R88, R36, 0x2, R46 ;  /* 0x0000000224587825 */ /* 0x020fc600078e022e */
[----:B------:R5:W4:Y:S01]  /*3480*/  LDG.E.U16 R110, [R86.64] ;  /* 0x00000004566e7981 */ /* 0x000b22000c1e1500 */
[----:B---3--:R-:W-:-:S03]  /*3490*/  IMAD.WIDE R108, R36, 0x2, R118 ;  /* 0x00000002246c7825 */ /* 0x008fc600078e0276 */
        /* <DEDUP_REMOVED lines=8> */
[----:B------:R-:W3:Y:S04]  /*3520*/  LDG.E.U16 R92, [R92.64] ;  /* 0x000000045c5c7981 */ /* 0x000ee8000c1e1500 */
[----:B------:R5:W3:Y:S04]  /*3530*/  LDG.E.U16 R90, [R90.64] ;  /* 0x000000045a5a7981 */ /* 0x000ae8000c1e1500 */
[----:B0-----:R0:W3:Y:S04]  /*3540*/  LDG.E.U16 R251, [R86.64] ;  /* 0x0000000456fb7981 */ /* 0x0010e8000c1e1500 */
[----:B-1----:R-:W3:Y:S01]  /*3550*/  LDG.E.U16 R89, [R84.64] ;  /* 0x0000000454597981 */ /* 0x002ee2000c1e1500 */
[----:B------:R-:W-:Y:S01]  /*3560*/  FADD R41, -R112, R41 ;  /* 0x0000002970297221 */ /* 0x000fe20000000100 */
[----:B-----5:R-:W-:-:S02]  /*3570*/  F2FP.BF16.PACK_AB R91, R235, R234 ;  /* 0x000000eaeb5b723e */ /* 0x020fc400000010ff */
[----:B------:R-:W-:Y:S01]  /*3580*/  LDS R235, [R18.X4+0x4080] ;  /* 0x0040800012eb7984 */ /* 0x000fe20000004800 */
[----:B------:R-:W-:-:S03]  /*3590*/  FMUL R109, R41, 1.4426950216293334961 ;  /* 0x3fb8aa3b296d7820 */ /* 0x000fc60000400000 */
[----:B0-----:R-:W0:Y:S04]  /*35a0*/  LDS R86, [R18.X4+0x4000] ;  /* 0x0040000012567984 */ /* 0x001e280000004800 */
[----:B------:R-:W-:Y:S04]  /*35b0*/  LDS R234, [R18.X4+0x4100] ;  /* 0x0041000012ea7984 */ /* 0x000fe80000004800 */
[----:B------:R-:W-:Y:S04]  /*35c0*/  LDS R41, [R18.X4+0x4180] ;  /* 0x0041800012297984 */ /* 0x000fe80000004800 */
[----:B------:R-:W-:Y:S01]  /*35d0*/  BAR.SYNC.DEFER_BLOCKING 0x0 ;  /* 0x0000000000007b1d */ /* 0x000fe20000010000 */
[----:B------:R-:W-:-:S02]  /*35e0*/  F2FP.BF16.PACK_AB R96, R97, R96 ;  /* 0x000000606160723e */ /* 0x000fc400000010ff */
[----:B------:R-:W-:Y:S02]  /*35f0*/  F2FP.BF16.PACK_AB R98, R99, R98 ;  /* 0x000000626362723e */ /* 0x000fe400000010ff */
[----:B------:R-:W-:Y:S01]  /*3600*/  F2FP.BF16.PACK_AB R247, R247, R249 ;  /* 0x000000f9f7f7723e */ /* 0x000fe200000010ff */
[----:B------:R-:W0:Y:S01]  /*3610*/  MUFU.EX2 R109, R109 ;  /* 0x0000006d006d7308 */ /* 0x000e220000000800 */
[----:B------:R-:W-:-:S04]  /*3620*/  FADD R40, -R113, R40 ;  /* 0x0000002871287221 */ /* 0x000fc80000000100 */
[----:B------:R-:W-:Y:S02]  /*3630*/  FMUL R40, R40, 1.4426950216293334961 ;  /* 0x3fb8aa3b28287820 */ /* 0x000fe40000400000 */
[----:B0-----:R-:W-:-:S04]  /*3640*/  FFMA R8, R109, R8, R86 ;  /* 0x000000086d087223 */ /* 0x001fc80000000056 */
[----:B------:R-:W0:Y:S01]  /*3650*/  MUFU.EX2 R40, R40 ;  /* 0x0000002800287308 */ /* 0x000e220000000800 */
[----:B------:R-:W-:Y:S02]  /*3660*/  FADD R39, -R114, R39 ;  /* 0x0000002772277221 */ /* 0x000fe40000000100 */
[C---:B------:R-:W-:Y:S02]  /*3670*/  FMUL R68, R109.reuse, R68 ;  /* 0x000000446d447220 */ /* 0x040fe40000400000 */
[C---:B------:R-:W-:Y:S02]  /*3680*/  FMUL R69, R109.reuse, R69 ;  /* 0x000000456d457220 */ /* 0x040fe40000400000 */
[C---:B------:R-:W-:Y:S02]  /*3690*/  FMUL R52, R109.reuse, R52 ;  /* 0x000000346d347220 */ /* 0x040fe40000400000 */
[C---:B------:R-:W-:Y:S02]  /*36a0*/  FMUL R53, R109.reuse, R53 ;  /* 0x000000356d357220 */ /* 0x040fe40000400000 */
[----:B------:R-:W-:-:S02]  /*36b0*/  FMUL R56, R109, R56 ;  /* 0x000000386d387220 */ /* 0x000fc40000400000 */
[C---:B------:R-:W-:Y:S02]  /*36c0*/  FMUL R57, R109.reuse, R57 ;  /* 0x000000396d397220 */ /* 0x040fe40000400000 */
[----:B------:R-:W-:Y:S02]  /*36d0*/  FMUL R80, R109, R80 ;  /* 0x000000506d507220 */ /* 0x000fe40000400000 */
[C---:B0-----:R-:W-:Y:S02]  /*36e0*/  FMUL R70, R40.reuse, R70 ;  /* 0x0000004628467220 */ /* 0x041fe40000400000 */
[C---:B------:R-:W-:Y:S02]  /*36f0*/  FMUL R71, R40.reuse, R71 ;  /* 0x0000004728477220 */ /* 0x040fe40000400000 */
[C---:B------:R-:W-:Y:S02]  /*3700*/  FMUL R54, R40.reuse, R54 ;  /* 0x0000003628367220 */ /* 0x040fe40000400000 */
[----:B------:R-:W-:-:S02]  /*3710*/  FMUL R55, R40, R55 ;  /* 0x0000003728377220 */ /* 0x000fc40000400000 */
[C---:B------:R-:W-:Y:S02]  /*3720*/  FMUL R58, R40.reuse, R58 ;  /* 0x0000003a283a7220 */ /* 0x040fe40000400000 */
[C---:B------:R-:W-:Y:S02]  /*3730*/  FMUL R59, R40.reuse, R59 ;  /* 0x0000003b283b7220 */ /* 0x040fe40000400000 */
[----:B------:R-:W-:Y:S02]  /*3740*/  FMUL R81, R109, R81 ;  /* 0x000000516d517220 */ /* 0x000fe40000400000 */
[C---:B------:R-:W-:Y:S02]  /*3750*/  FMUL R82, R40.reuse, R82 ;  /* 0x0000005228527220 */ /* 0x040fe40000400000 */
[----:B------:R-:W-:Y:S01]  /*3760*/  FMUL R83, R40, R83 ;  /* 0x0000005328537220 */ /* 0x000fe20000400000 */
[----:B------:R-:W-:Y:S01]  /*3770*/  IADD3 R11, R11, 0x20, RZ ;  /* 0x000000200b0b7810 */ /* 0x000fe20007ffe0ff */
[----:B--2---:R-:W-:Y:S04]  /*3780*/  STS.U16 [R7+0x4e00], R239 ;  /* 0x004e00ef07007388 */ /* 0x004fe80000000400 */
        /* <DEDUP_REMOVED lines=27> */
[----:B---3--:R-:W-:Y:S04]  /*3940*/  STS.U16 [R7+0x7600], R92 ;  /* 0x0076005c07007388 */ /* 0x008fe80000000400 */
[----:B------:R-:W-:Y:S04]  /*3950*/  STS.U16 [R7+0x7800], R90 ;  /* 0x0078005a07007388 */ /* 0x000fe80000000400 */
[----:B------:R-:W-:Y:S04]  /*3960*/  STS.U16 [R7+0x7c00], R251 ;  /* 0x007c00fb07007388 */ /* 0x000fe80000000400 */
[----:B------:R-:W-:Y:S04]  /*3970*/  STS.U16 [R7+0x7e00], R89 ;  /* 0x007e005907007388 */ /* 0x000fe80000000400 */
[----:B------:R-:W-:Y:S04]  /*3980*/  STS [R21+0x8000], R96 ;  /* 0x0080006015007388 */ /* 0x000fe80000000800 */
[----:B------:R-:W-:Y:S04]  /*3990*/  STS [R21+0x8200], R98 ;  /* 0x0082006215007388 */ /* 0x000fe80000000800 */
[----:B------:R-:W-:Y:S04]  /*39a0*/  STS [R21+0x8400], R91 ;  /* 0x0084005b15007388 */ /* 0x000fe80000000800 */
[----:B------:R-:W-:Y:S04]  /*39b0*/  STS [R21+0x8600], R247 ;  /* 0x008600f715007388 */ /* 0x000fe80000000800 */
[----:B------:R-:W-:Y:S06]  /*39c0*/  BAR.SYNC.DEFER_BLOCKING 0x0 ;  /* 0x0000000000007b1d */ /* 0x000fec0000010000 */
[----:B------:R-:W-:Y:S04]  /*39d0*/  LDSM.16.M88.4 R100, [R37+0x8000] ;  /* 0x008000002564783b */ /* 0x000fe80000000200 */
[----:B------:R-:W1:Y:S04]  /*39e0*/  LDSM.16.M88.4 R84, [R20+0x4000] ;  /* 0x004000001454783b */ /* 0x000e680000000200 */
[----:B------:R-:W2:Y:S04]  /*39f0*/  LDSM.16.M88.4 R92, [R20+0x5000] ;  /* 0x00500000145c783b */ /* 0x000ea80000000200 */
[----:B------:R-:W3:Y:S04]  /*3a00*/  LDSM.16.M88.4 R88, [R20+0x6000] ;  /* 0x006000001458783b */ /* 0x000ee80000000200 */
[----:B------:R-:W4:Y:S04]  /*3a10*/  LDSM.16.M88.4 R96, [R20+0x7000] ;  /* 0x007000001460783b */ /* 0x000f280000000200 */
[----:B------:R-:W5:Y:S01]  /*3a20*/  LDSM.16.M88.4 R104, [R37+0x8400] ;  /* 0x008400002568783b */ /* 0x000f620000000200 */
[----:B0-----:R-:W-:-:S02]  /*3a30*/  FADD R108, -R115, R10 ;  /* 0x0000000a736c7221 */ /* 0x001fc40000000100 */
[----:B------:R-:W-:Y:S02]  /*3a40*/  FMUL R10, R39, 1.4426950216293334961 ;  /* 0x3fb8aa3b270a7820 */ /* 0x000fe40000400000 */
[----:B------:R-:W-:Y:S02]  /*3a50*/  FMUL R39, R108, 1.4426950216293334961 ;  /* 0x3fb8aa3b6c277820 */ /* 0x000fe40000400000 */
[----:B------:R-:W0:Y:S02]  /*3a60*/  LDSM.16.M88.4 R108, [R9+0x8000] ;  /* 0x00800000096c783b */ /* 0x000e240000000200 */
[----:B------:R-:W0:Y:S08]  /*3a70*/  MUFU.EX2 R10, R10 ;  /* 0x0000000a000a7308 */ /* 0x000e300000000800 */
[----:B------:R-:W0:Y:S01]  /*3a80*/  MUFU.EX2 R39, R39 ;  /* 0x0000002700277308 */ /* 0x000e220000000800 */
[C---:B-1----:R-:W-:Y:S08]  /*3a90*/  HMMA.16816.F32.BF16 R68, R100.reuse, R84, R68 ;  /* 0x000000546444723c */ /* 0x042ff00000041844 */
[C---:B--2---:R-:W-:Y:S08]  /*3aa0*/  HMMA.16816.F32.BF16 R52, R100.reuse, R92, R52 ;  /* 0x0000005c6434723c */ /* 0x044ff00000041834 */
[C---:B---3--:R-:W-:Y:S08]  /*3ab0*/  HMMA.16816.F32.BF16 R56, R100.reuse, R88, R56 ;  /* 0x000000586438723c */ /* 0x048ff00000041838 */
[----:B----4-:R-:W-:Y:S01]  /*3ac0*/  HMMA.16816.F32.BF16 R80, R100, R96, R80 ;  /* 0x000000606450723c */ /* 0x010fe20000041850 */
[----:B------:R-:W1:Y:S01]  /*3ad0*/  LDSM.16.M88.4 R100, [R9+0x8400] ;  /* 0x008400000964783b */ /* 0x000e620000000200 */
[----:B0-----:R-:W-:-:S02]  /*3ae0*/  FMUL R60, R10, R60 ;  /* 0x0000003c0a3c7220 */ /* 0x001fc40000400000 */
[C---:B------:R-:W-:Y:S02]  /*3af0*/  FMUL R61, R10.reuse, R61 ;  /* 0x0000003d0a3d7220 */ /* 0x040fe40000400000 */
[C---:B------:R-:W-:Y:S02]  /*3b00*/  FMUL R62, R39.reuse, R62 ;  /* 0x0000003e273e7220 */ /* 0x040fe40000400000 */
[C---:B------:R-:W-:Y:S02]  /*3b10*/  FMUL R63, R39.reuse, R63 ;  /* 0x0000003f273f7220 */ /* 0x040fe40000400000 */
[C---:B------:R-:W-:Y:S02]  /*3b20*/  FMUL R64, R10.reuse, R64 ;  /* 0x000000400a407220 */ /* 0x040fe40000400000 */
[----:B------:R-:W-:Y:S02]  /*3b30*/  FMUL R65, R10, R65 ;  /* 0x000000410a417220 */ /* 0x000fe40000400000 */
[----:B------:R-:W-:-:S02]  /*3b40*/  FMUL R66, R39, R66 ;  /* 0x0000004227427220 */ /* 0x000fc40000400000 */
[C---:B------:R-:W-:Y:S02]  /*3b50*/  FMUL R67, R39.reuse, R67 ;  /* 0x0000004327437220 */ /* 0x040fe40000400000 */
[C---:B------:R-:W-:Y:S02]  /*3b60*/  FMUL R76, R10.reuse, R76 ;  /* 0x0000004c0a4c7220 */ /* 0x040fe40000400000 */
[C---:B------:R-:W-:Y:S02]  /*3b70*/  FMUL R77, R10.reuse, R77 ;  /* 0x0000004d0a4d7220 */ /* 0x040fe40000400000 */
[C---:B------:R-:W-:Y:S02]  /*3b80*/  FMUL R78, R39.reuse, R78 ;  /* 0x0000004e274e7220 */ /* 0x040fe40000400000 */
[----:B------:R-:W-:Y:S02]  /*3b90*/  FMUL R79, R39, R79 ;  /* 0x0000004f274f7220 */ /* 0x000fe40000400000 */
[----:B------:R-:W-:-:S02]  /*3ba0*/  FMUL R72, R10, R72 ;  /* 0x000000480a487220 */ /* 0x000fc40000400000 */
[----:B------:R-:W-:Y:S02]  /*3bb0*/  FMUL R73, R10, R73 ;  /* 0x000000490a497220 */ /* 0x000fe40000400000 */
[C---:B------:R-:W-:Y:S02]  /*3bc0*/  FMUL R74, R39.reuse, R74 ;  /* 0x0000004a274a7220 */ /* 0x040fe40000400000 */
[----:B------:R-:W-:Y:S01]  /*3bd0*/  FMUL R75, R39, R75 ;  /* 0x0000004b274b7220 */ /* 0x000fe20000400000 */
[C---:B-----5:R-:W-:Y:S08]  /*3be0*/  HMMA.16816.F32.BF16 R60, R104.reuse, R84, R60 ;  /* 0x00000054683c723c */ /* 0x060ff0000004183c */
[C---:B------:R-:W-:Y:S08]  /*3bf0*/  HMMA.16816.F32.BF16 R64, R104.reuse, R92, R64 ;  /* 0x0000005c6840723c */ /* 0x040ff00000041840 */
[C---:B------:R-:W-:Y:S08]  /*3c00*/  HMMA.16816.F32.BF16 R76, R104.reuse, R88, R76 ;  /* 0x00000058684c723c */ /* 0x040ff0000004184c */
[----:B------:R-:W-:Y:S01]  /*3c10*/  HMMA.16816.F32.BF16 R72, R104, R96, R72 ;  /* 0x000000606848723c */ /* 0x000fe20000041848 */
[----:B------:R-:W-:Y:S01]  /*3c20*/  ISETP.GE.AND P2, PT, R11, c[0x0][0x1d0], PT ;  /* 0x000074000b007a0c */ /* 0x000fe20003f46270 */
[----:B------:R-:W-:-:S02]  /*3c30*/  IMAD.MOV.U32 R85, RZ, RZ, 0x20 ;  /* 0x00000020ff557424 */ /* 0x000fc400078e00ff */
[----:B------:R-:W-:Y:S02]  /*3c40*/  FFMA R12, R40, R12, R235 ;  /* 0x0000000c280c7223 */ /* 0x000fe400000000eb */
[----:B------:R-:W-:Y:S02]  /*3c50*/  FFMA R13, R10, R13, R234 ;  /* 0x0000000d0a0d7223 */ /* 0x000fe400000000ea */
[----:B------:R-:W-:Y:S01]  /*3c60*/  HMMA.16816.F32.BF16 R68, R108, R86, R68 ;  /* 0x000000566c44723c */ /* 0x000fe20000041844 */
[----:B------:R-:W-:Y:S01]  /*3c70*/  FFMA R38, R39, R38, R41 ;  /* 0x0000002627267223 */ /* 0x000fe20000000029 */
[----:B------:R-:W-:Y:S01]  /*3c80*/  MOV R41, R112 ;  /* 0x0000007000297202 */ /* 0x000fe20000000f00 */
[C---:B------:R-:W-:Y:S01]  /*3c90*/  IMAD R36, R85.reuse, c[0x0][0x1b4], R36 ;  /* 0x00006d0055247a24 */ /* 0x040fe200078e0224 */
[----:B------:R-:W-:Y:S01]  /*3ca0*/  MOV R39, R114 ;  /* 0x0000007200277202 */ /* 0x000fe20000000f00 */
[----:B------:R-:W-:-:S03]  /*3cb0*/  IMAD R32, R85, c[0x0][0x1a4], R32 ;  /* 0x0000690055207a24 */ /* 0x000fc600078e0220 */
[----:B------:R-:W-:Y:S01]  /*3cc0*/  HMMA.16816.F32.BF16 R52, R108, R94, R52 ;  /* 0x0000005e6c34723c */ /* 0x000fe20000041834 */
[----:B------:R-:W-:Y:S02]  /*3cd0*/  IMAD.MOV.U32 R40, RZ, RZ, R113 ;  /* 0x000000ffff287224 */ /* 0x000fe400078e0071 */
[----:B------:R-:W-:-:S05]  /*3ce0*/  IMAD.MOV.U32 R10, RZ, RZ, R115 ;  /* 0x000000ffff0a7224 */ /* 0x000fca00078e0073 */
[C---:B------:R-:W-:Y:S08]  /*3cf0*/  HMMA.16816.F32.BF16 R56, R108.reuse, R90, R56 ;  /* 0x0000005a6c38723c */ /* 0x040ff00000041838 */
[----:B------:R-:W-:Y:S08]  /*3d00*/  HMMA.16816.F32.BF16 R80, R108, R98, R80 ;  /* 0x000000626c50723c */ /* 0x000ff00000041850 */
[C---:B-1----:R-:W-:Y:S08]  /*3d10*/  HMMA.16816.F32.BF16 R60, R100.reuse, R86, R60 ;  /* 0x00000056643c723c */ /* 0x042ff0000004183c */
[C---:B------:R-:W-:Y:S08]  /*3d20*/  HMMA.16816.F32.BF16 R64, R100.reuse, R94, R64 ;  /* 0x0000005e6440723c */ /* 0x040ff00000041840 */
[C---:B------:R-:W-:Y:S08]  /*3d30*/  HMMA.16816.F32.BF16 R76, R100.reuse, R90, R76 ;  /* 0x0000005a644c723c */ /* 0x040ff0000004184c */
[----:B------:R-:W-:Y:S01]  /*3d40*/  HMMA.16816.F32.BF16 R72, R100, R98, R72 ;  /* 0x000000626448723c */ /* 0x000fe20000041848 */
[----:B------:R-:W-:Y:S01]  /*3d50*/  @P2 CALL.REL.NOINC `(.L_x_0) ;  /* 0x0000001000002944 */ /* 0x000fe20003c00000 */
[----:B------:R-:W-:Y:S06]  /*3d60*/  BRA `(.L_x_1) ;  /* 0xffffe21000007947 */ /* 0x000fec000383ffff */
.L_x_0:
[----:B------:R-:W-:Y:S01]  /*3d70*/  MOV R111, c[0x0][0x1c8] ;  /* 0x00007200006f7a02 */ /* 0x000fe20000000f00 */
[----:B------:R-:W-:Y:S01]  /*3d80*/  IMAD.SHL.U32 R6, R0, 0x10, RZ ;  /* 0x0000001000067824 */ /* 0x000fe200078e00ff */
[----:B------:R-:W-:Y:S01]  /*3d90*/  ISETP.GE.U32.AND P0, PT, R4, 0x20, PT ;  /* 0x000000200400780c */ /* 0x000fe20003f06070 */
[----:B------:R-:W-:Y:S01]  /*3da0*/  IMAD.MOV.U32 R155, RZ, RZ, R8 ;  /* 0x000000ffff9b7224 */ /* 0x000fe200078e0008 */
[----:B------:R-:W-:Y:S01]  /*3db0*/  SHF.L.U32 R4, R0, 0x5, RZ ;  /* 0x0000000500047819 */ /* 0x000fe200000006ff */
[----:B------:R-:W-:Y:S01]  /*3dc0*/  IMAD R18, R111, 0x8, R16 ;  /* 0x000000086f127824 */ /* 0x000fe200078e0210 */
[----:B------:R-:W-:Y:S01]  /*3dd0*/  SHF.R.U32.HI R7, RZ, 0x1, R0 ;  /* 0x00000001ff077819 */ /* 0x000fe20000011600 */
[----:B------:R-:W-:Y:S01]  /*3de0*/  FMUL R8, R155, 8388608 ;  /* 0x4b0000009b087820 */ /* 0x000fe20000400000 */
[----:B------:R-:W-:Y:S01]  /*3df0*/  LOP3.LUT R39, R17, 0x60, R4, 0xf8, !PT ;  /* 0x0000006011277812 */ /* 0x000fe200078ef804 */
[----:B------:R-:W-:Y:S01]  /*3e00*/  IMAD.MOV.U32 R149, RZ, RZ, R70 ;  /* 0x000000ffff957224 */ /* 0x000fe200078e0046 */
[----:B------:R-:W-:Y:S01]  /*3e10*/  LEA R19, R111, R18, 0x3 ;  /* 0x000000126f137211 */ /* 0x000fe200078e18ff */
[----:B------:R-:W-:Y:S01]  /*3e20*/  IMAD.MOV.U32 R135, RZ, RZ, R57 ;  /* 0x000000ffff877224 */ /* 0x000fe200078e0039 */
[----:B------:R-:W-:Y:S01]  /*3e30*/  LOP3.LUT R6, R6, 0x70, RZ, 0xc0, !PT ;  /* 0x0000007006067812 */ /* 0x000fe200078ec0ff */
[----:B------:R-:W-:Y:S01]  /*3e40*/  IMAD.MOV.U32 R141, RZ, RZ, R54 ;  /* 0x000000ffff8d7224 */ /* 0x000fe200078e0036 */
[----:B------:R-:W-:Y:S01]  /*3e50*/  LOP3.LUT R7, R7, 0xc, RZ, 0xc0, !PT ;  /* 0x0000000c07077812 */ /* 0x000fe200078ec0ff */
[C---:B------:R-:W-:Y:S01]  /*3e60*/  IMAD R20, R111.reuse, 0x8, R19 ;  /* 0x000000086f147824 */ /* 0x040fe200078e0213 */
[----:B------:R-:W-:Y:S01]  /*3e70*/  LOP3.LUT R11, R14, 0x1f8, RZ, 0xc0, !PT ;  /* 0x000001f80e0b7812 */ /* 0x000fe200078ec0ff */
[----:B------:R-:W-:Y:S01]  /*3e80*/  IMAD.MOV.U32 R145, RZ, RZ, R52 ;  /* 0x000000ffff917224 */ /* 0x000fe200078e0034 */
[----:B------:R-:W-:Y:S01]  /*3e90*/  SHF.R.S32.HI R10, RZ, 0x4, R0 ;  /* 0x00000004ff0a7819 */ /* 0x000fe20000011400 */
[----:B------:R-:W-:Y:S01]  /*3ea0*/  IMAD.IADD R9, R6, 0x1, R7 ;  /* 0x0000000106097824 */ /* 0x000fe200078e0207 */
[C---:B------:R-:W-:Y:S01]  /*3eb0*/  LEA R21, R111.reuse, R20, 0x3 ;  /* 0x000000146f157211 */ /* 0x040fe200078e18ff */
[----:B------:R-:W-:Y:S01]  /*3ec0*/  IMAD.MOV.U32 R131, RZ, RZ, R59 ;  /* 0x000000ffff837224 */ /* 0x000fe200078e003b */
[----:B------:R-:W-:Y:S01]  /*3ed0*/  SGXT R6, R10, 0x1 ;  /* 0x000000010a06781a */ /* 0x000fe20000000200 */
[----:B------:R-:W-:Y:S01]  /*3ee0*/  IMAD.MOV.U32 R129, RZ, RZ, R81 ;  /* 0x000000ffff817224 */ /* 0x000fe200078e0051 */
[----:B------:R-:W-:Y:S01]  /*3ef0*/  LOP3.LUT R4, R0, 0xc, RZ, 0xc0, !PT ;  /* 0x0000000c00047812 */ /* 0x000fe200078ec0ff */
[----:B------:R-:W-:Y:S01]  /*3f00*/  IMAD R22, R111, 0x8, R21 ;  /* 0x000000086f167824 */ /* 0x000fe200078e0215 */
[----:B------:R-:W-:Y:S01]  /*3f10*/  LOP3.LUT R7, R6, 0x1020, RZ, 0xc0, !PT ;  /* 0x0000102006077812 */ /* 0x000fe200078ec0ff */
[----:B------:R-:W-:Y:S01]  /*3f20*/  IMAD R0, R2, c[0x0][0x1c0], RZ ;  /* 0x0000700002007a24 */ /* 0x000fe200078e02ff */
[C---:B------:R-:W-:Y:S01]  /*3f30*/  LEA R28, R4.reuse, R11, 0xa ;  /* 0x0000000b041c7211 */ /* 0x040fe200078e50ff */
[----:B------:R-:W-:Y:S01]  /*3f40*/  IMAD R6, R3, c[0x0][0x1c4], RZ ;  /* 0x0000710003067a24 */ /* 0x000fe200078e02ff */
[C---:B------:R-:W-:Y:S01]  /*3f50*/  LEA R17, R111.reuse, R22, 0x3 ;  /* 0x000000166f117211 */ /* 0x040fe200078e18ff */
[----:B------:R-:W-:Y:S01]  /*3f60*/  IMAD.MOV.U32 R127, RZ, RZ, R83 ;  /* 0x000000ffff7f7224 */ /* 0x000fe200078e0053 */
[----:B------:R-:W-:Y:S01]  /*3f70*/  LEA R10, R4, R7, 0x1 ;  /* 0x00000007040a7211 */ /* 0x000fe200078e08ff */
[----:B------:R-:W-:Y:S01]  /*3f80*/  IMAD.SHL.U32 R4, R0, 0x2, RZ ;  /* 0x0000000200047824 */ /* 0x000fe200078e00ff */
[----:B------:R-:W-:Y:S01]  /*3f90*/  LEA R23, R111, R17, 0x3 ;  /* 0x000000116f177211 */ /* 0x000fe200078e18ff */
[----:B------:R-:W-:Y:S01]  /*3fa0*/  IMAD.SHL.U32 R7, R6, 0x2, RZ ;  /* 0x0000000206077824 */ /* 0x000fe200078e00ff */
[----:B------:R-:W-:Y:S01]  /*3fb0*/  SHF.R.U32.HI R11, RZ, 0x1, R5 ;  /* 0x00000001ff0b7819 */ /* 0x000fe20000011605 */
[----:B------:R-:W-:Y:S01]  /*3fc0*/  IMAD.HI R5, R0, 0x2, RZ ;  /* 0x0000000200057827 */ /* 0x000fe200078e02ff */
[----:B------:R-:W-:Y:S01]  /*3fd0*/  LOP3.LUT R39, R10, R39, RZ, 0x3c, !PT ;  /* 0x000000270a277212 */ /* 0x000fe200078e3cff */
[----:B------:R-:W-:Y:S01]  /*3fe0*/  BAR.SYNC.DEFER_BLOCKING 0x0 ;  /* 0x0000000000007b1d */ /* 0x000fe20000010000 */
[----:B------:R-:W-:Y:S01]  /*3ff0*/  IADD3 R31, P1, P2, R7, c[0x0][0x178], R4 ;  /* 0x00005e00071f7a10 */ /* 0x000fe20007a3e004 */
[----:B------:R-:W-:Y:S01]  /*4000*/  IMAD R14, R111, 0x8, R23 ;  /* 0x000000086f0e7824 */ /* 0x000fe200078e0217 */
[----:B------:R-:W-:Y:S01]  /*4010*/  LOP3.LUT R0, R28, R11, RZ, 0x3c, !PT ;  /* 0x0000000b1c007212 */ /* 0x000fe200078e3cff */
[----:B------:R-:W-:Y:S01]  /*4020*/  IMAD.HI R6, R6, 0x2, RZ ;  /* 0x0000000206067827 */ /* 0x000fe200078e02ff */
[----:B------:R-:W-:-:S02]  /*4030*/  LEA R4, P3, R19, R31, 0x1 ;  /* 0x0000001f13047211 */ /* 0x000fc400078608ff */
[----:B------:R-:W-:Y:S01]  /*4040*/  MOV R70, R13 ;  /* 0x0000000d00467202 */ /* 0x000fe20000000f00 */
[C---:B------:R-:W-:Y:S01]  /*4050*/  IMAD R24, R111.reuse, 0x8, R14 ;  /* 0x000000086f187824 */ /* 0x040fe200078e020e */
[----:B------:R-:W-:Y:S01]  /*4060*/  IADD3.X R109, R6, c[0x0][0x17c], R5, P1, P2 ;  /* 0x00005f00066d7a10 */ /* 0x000fe20000fe4405 */
[----:B------:R-:W-:Y:S01]  /*4070*/  IMAD.MOV.U32 R121, RZ, RZ, R62 ;  /* 0x000000ffff797224 */ /* 0x000fe200078e003e */
[----:B------:R-:W-:Y:S01]  /*4080*/  LEA R10, P1, R16, R31, 0x1 ;  /* 0x0000001f100a7211 */ /* 0x000fe200078208ff */
[----:B------:R-:W-:Y:S01]  /*4090*/  FMUL R13, R70, 8388608 ;  /* 0x4b000000460d7820 */ /* 0x000fe20000400000 */
[C---:B------:R-:W-:Y:S01]  /*40a0*/  LEA R25, R111.reuse, R24, 0x3 ;  /* 0x000000186f197211 */ /* 0x040fe200078e18ff */
[----:B------:R-:W-:Y:S01]  /*40b0*/  IMAD.MOV.U32 R83, RZ, RZ, R66 ;  /* 0x000000ffff537224 */ /* 0x000fe200078e0042 */
[----:B------:R-:W-:Y:S01]  /*40c0*/  LEA.HI.X.SX32 R11, R16, R109, 0x1, P1 ;  /* 0x0000006d100b7211 */ /* 0x000fe200008f0eff */
[----:B------:R-:W-:Y:S01]  /*40d0*/  IMAD.MOV.U32 R153, RZ, RZ, R68 ;  /* 0x000000ffff997224 */ /* 0x000fe200078e0044 */
[----:B------:R-:W-:Y:S01]  /*40e0*/  LEA R26, R111, R25, 0x3 ;  /* 0x000000196f1a7211 */ /* 0x000fe200078e18ff */
[----:B------:R-:W-:Y:S01]  /*40f0*/  IMAD.MOV.U32 R125, RZ, RZ, R60 ;  /* 0x000000ffff7d7224 */ /* 0x000fe200078e003c */
[C---:B------:R-:W-:Y:S01]  /*4100*/  LEA R6, P2, R18.reuse, R31, 0x1 ;  /* 0x0000001f12067211 */ /* 0x040fe200078408ff */
[----:B------:R-:W-:Y:S01]  /*4110*/  IMAD.MOV.U32 R117, RZ, RZ, R64 ;  /* 0x000000ffff757224 */ /* 0x000fe200078e0040 */
[-C--:B------:R-:W-:Y:S01]  /*4120*/  LEA.HI.X.SX32 R5, R19, R109.reuse, 0x1, P3 ;  /* 0x0000006d13057211 */ /* 0x080fe200018f0eff */
[----:B------:R-:W-:Y:S01]  /*4130*/  IMAD R27, R111, 0x8, R26 ;  /* 0x000000086f1b7824 */ /* 0x000fe200078e021a */
[----:B------:R-:W-:-:S02]  /*4140*/  LEA.HI.X.SX32 R7, R18, R109, 0x1, P2 ;  /* 0x0000006d12077211 */ /* 0x000fc400010f0eff */
[----:B------:R-:W-:Y:S02]  /*4150*/  LEA R100, P3, R17, R31, 0x1 ;  /* 0x0000001f11647211 */ /* 0x000fe400078608ff */
[----:B------:R-:W-:Y:S02]  /*4160*/  LEA R28, R111, R27, 0x3 ;  /* 0x0000001b6f1c7211 */ /* 0x000fe400078e18ff */
[----:B------:R-:W-:Y:S02]  /*4170*/  LEA.HI.X.SX32 R101, R17, R109, 0x1, P3 ;  /* 0x0000006d11657211 */ /* 0x000fe400018f0eff */
[-C--:B------:R-:W-:Y:S01]  /*4180*/  LEA R106, P1, R20, R31.reuse, 0x1 ;  /* 0x0000001f146a7211 */ /* 0x080fe200078208ff */
[----:B------:R-:W-:Y:S01]  /*4190*/  IMAD R16, R111, 0x8, R28 ;  /* 0x000000086f107824 */ /* 0x000fe200078e021c */
[----:B------:R-:W-:Y:S02]  /*41a0*/  LEA R102, P2, R22, R31, 0x1 ;  /* 0x0000001f16667211 */ /* 0x000fe400078408ff */
[----:B------:R-:W-:-:S02]  /*41b0*/  LEA.HI.X.SX32 R107, R20, R109, 0x1, P1 ;  /* 0x0000006d146b7211 */ /* 0x000fc400008f0eff */
[C---:B------:R-:W-:Y:S02]  /*41c0*/  LEA R18, R111.reuse, R16, 0x3 ;  /* 0x000000106f127211 */ /* 0x040fe400078e18ff */
[----:B------:R-:W-:Y:S02]  /*41d0*/  LEA.HI.X.SX32 R103, R22, R109, 0x1, P2 ;  /* 0x0000006d16677211 */ /* 0x000fe400010f0eff */
[CC--:B------:R-:W-:Y:S01]  /*41e0*/  LEA R96, P2, R14.reuse, R31.reuse, 0x1 ;  /* 0x0000001f0e607211 */ /* 0x0c0fe200078408ff */
[----:B------:R-:W-:Y:S01]  /*41f0*/  IMAD R19, R111, 0x8, R18 ;  /* 0x000000086f137824 */ /* 0x000fe200078e0212 */
[----:B------:R-:W-:Y:S02]  /*4200*/  LEA R104, P1, R21, R31, 0x1 ;  /* 0x0000001f15687211 */ /* 0x000fe400078208ff */
[----:B------:R-:W-:Y:S02]  /*4210*/  LEA.HI.X.SX32 R97, R14, R109, 0x1, P2 ;  /* 0x0000006d0e617211 */ /* 0x000fe400010f0eff */
[----:B------:R-:W-:-:S02]  /*4220*/  LEA R17, R111, R19, 0x3 ;  /* 0x000000136f117211 */ /* 0x000fc400078e18ff */
[----:B------:R-:W-:Y:S02]  /*4230*/  LEA.HI.X.SX32 R105, R21, R109, 0x1, P1 ;  /* 0x0000006d15697211 */ /* 0x000fe400008f0eff */
[-C--:B------:R-:W-:Y:S01]  /*4240*/  LEA R98, P1, R23, R31.reuse, 0x1 ;  /* 0x0000001f17627211 */ /* 0x080fe200078208ff */
[----:B------:R-:W-:Y:S01]  /*4250*/  IMAD R20, R111, 0x8, R17 ;  /* 0x000000086f147824 */ /* 0x000fe200078e0211 */
[C---:B------:R-:W-:Y:S02]  /*4260*/  LEA R90, P2, R26.reuse, R31, 0x1 ;  /* 0x0000001f1a5a7211 */ /* 0x040fe400078408ff */
[-C--:B------:R-:W-:Y:S02]  /*4270*/  LEA.HI.X.SX32 R99, R23, R109.reuse, 0x1, P1 ;  /* 0x0000006d17637211 */ /* 0x080fe400008f0eff */
[----:B------:R-:W-:Y:S02]  /*4280*/  LEA R14, R111, R20, 0x3 ;  /* 0x000000146f0e7211 */ /* 0x000fe400078e18ff */
[----:B------:R-:W-:-:S02]  /*4290*/  LEA.HI.X.SX32 R91, R26, R109, 0x1, P2 ;  /* 0x0000006d1a5b7211 */ /* 0x000fc400010f0eff */
[-C--:B------:R-:W-:Y:S01]  /*42a0*/  LEA R94, P3, R24, R31.reuse, 0x1 ;  /* 0x0000001f185e7211 */ /* 0x080fe200078608ff */
[C---:B------:R-:W-:Y:S01]  /*42b0*/  IMAD R21, R111.reuse, 0x8, R14 ;  /* 0x000000086f157824 */ /* 0x040fe200078e020e */
[----:B------:R-:W-:Y:S02]  /*42c0*/  LEA R86, P2, R16, R31, 0x1 ;  /* 0x0000001f10567211 */ /* 0x000fe400078408ff */
[----:B------:R-:W-:Y:S02]  /*42d0*/  LEA.HI.X.SX32 R95, R24, R109, 0x1, P3 ;  /* 0x0000006d185f7211 */ /* 0x000fe400018f0eff */
[----:B------:R-:W-:Y:S02]  /*42e0*/  LEA R22, R111, R21, 0x3 ;  /* 0x000000156f167211 */ /* 0x000fe400078e18ff */
[----:B------:R-:W-:Y:S02]  /*42f0*/  LEA.HI.X.SX32 R87, R16, R109, 0x1, P2 ;  /* 0x0000006d10577211 */ /* 0x000fe400010f0eff */
[-C--:B------:R-:W-:Y:S01]  /*4300*/  LEA R92, P1, R25, R31.reuse, 0x1 ;  /* 0x0000001f195c7211 */ /* 0x080fe200078208ff */
[----:B------:R-:W-:Y:S01]  /*4310*/  IMAD R23, R111, 0x8, R22 ;  /* 0x000000086f177824 */ /* 0x000fe200078e0216 */
[----:B------:R-:W-:-:S02]  /*4320*/  LEA R88, P3, R27, R31, 0x1 ;  /* 0x0000001f1b587211 */ /* 0x000fc400078608ff */
[----:B------:R-:W-:Y:S02]  /*4330*/  LEA.HI.X.SX32 R93, R25, R109, 0x1, P1 ;  /* 0x0000006d195d7211 */ /* 0x000fe400008f0eff */
[----:B------:R-:W-:Y:S02]  /*4340*/  LEA R16, R111, R23, 0x3 ;  /* 0x000000176f107211 */ /* 0x000fe400078e18ff */
[----:B------:R-:W-:Y:S02]  /*4350*/  LEA.HI.X.SX32 R89, R27, R109, 0x1, P3 ;  /* 0x0000006d1b597211 */ /* 0x000fe400018f0eff */
[-C--:B------:R-:W-:Y:S01]  /*4360*/  LEA R50, P1, R28, R31.reuse, 0x1 ;  /* 0x0000001f1c327211 */ /* 0x080fe200078208ff */
[----:B------:R-:W-:Y:S01]  /*4370*/  IMAD R24, R111, 0x8, R16 ;  /* 0x000000086f187824 */ /* 0x000fe200078e0210 */
[-C--:B------:R-:W-:Y:S02]  /*4380*/  LEA R84, P3, R18, R31.reuse, 0x1 ;  /* 0x0000001f12547211 */ /* 0x080fe400078608ff */
[----:B------:R-:W-:-:S02]  /*4390*/  LEA R42, P2, R17, R31, 0x1 ;  /* 0x0000001f112a7211 */ /* 0x000fc400078408ff */
[-C--:B------:R-:W-:Y:S02]  /*43a0*/  LEA.HI.X.SX32 R51, R28, R109.reuse, 0x1, P1 ;  /* 0x0000006d1c337211 */ /* 0x080fe400008f0eff */
[-C--:B------:R-:W-:Y:S02]  /*43b0*/  LEA.HI.X.SX32 R85, R18, R109.reuse, 0x1, P3 ;  /* 0x0000006d12557211 */ /* 0x080fe400018f0eff */
[----:B------:R-:W-:Y:S02]  /*43c0*/  LEA.HI.X.SX32 R43, R17, R109, 0x1, P2 ;  /* 0x0000006d112b7211 */ /* 0x000fe400010f0eff */
[-C--:B------:R-:W-:Y:S02]  /*43d0*/  LEA R46, P1, R19, R31.reuse, 0x1 ;  /* 0x0000001f132e7211 */ /* 0x080fe400078208ff */
[----:B------:R-:W-:Y:S02]  /*43e0*/  LEA R36, P3, R20, R31, 0x1 ;  /* 0x0000001f14247211 */ /* 0x000fe400078608ff */
[----:B------:R-:W-:-:S02]  /*43f0*/  LEA R17, R111, R24, 0x3 ;  /* 0x000000186f117211 */ /* 0x000fc400078e18ff */
[-C--:B------:R-:W-:Y:S02]  /*4400*/  LEA.HI.X.SX32 R47, R19, R109.reuse, 0x1, P1 ;  /* 0x0000006d132f7211 */ /* 0x080fe400008f0eff */
[----:B------:R-:W-:Y:S01]  /*4410*/  LEA.HI.X.SX32 R37, R20, R109, 0x1, P3 ;  /* 0x0000006d14257211 */ /* 0x000fe200018f0eff */
[----:B------:R-:W-:Y:S01]  /*4420*/  IMAD R20, R111, 0x8, R17 ;  /* 0x000000086f147824 */ /* 0x000fe200078e0211 */
[CC--:B------:R-:W-:Y:S02]  /*4430*/  LEA R32, P1, R14.reuse, R31.reuse, 0x1 ;  /* 0x0000001f0e207211 */ /* 0x0c0fe400078208ff */
[----:B------:R-:W-:Y:S02]  /*4440*/  LEA R28, P2, R21, R31, 0x1 ;  /* 0x0000001f151c7211 */ /* 0x000fe400078408ff */
[----:B------:R-:W-:Y:S02]  /*4450*/  LEA.HI.X.SX32 R33, R14, R109, 0x1, P1 ;  /* 0x0000006d0e217211 */ /* 0x000fe400008f0eff */
[----:B------:R-:W-:-:S02]  /*4460*/  LEA R14, R111, R20, 0x3 ;  /* 0x000000146f0e7211 */ /* 0x000fc400078e18ff */
[----:B------:R-:W-:Y:S02]  /*4470*/  LEA.HI.X.SX32 R29, R21, R109, 0x1, P2 ;  /* 0x0000006d151d7211 */ /* 0x000fe400010f0eff */
[-C--:B------:R-:W-:Y:S01]  /*4480*/  LEA R26, P3, R22, R31.reuse, 0x1 ;  /* 0x0000001f161a7211 */ /* 0x080fe200078608ff */
[C---:B------:R-:W-:Y:S01]  /*4490*/  IMAD R21, R111.reuse, 0x8, R14 ;  /* 0x000000086f157824 */ /* 0x040fe200078e020e */
[----:B------:R-:W-:Y:S02]  /*44a0*/  LEA R18, P2, R16, R31, 0x1 ;  /* 0x0000001f10127211 */ /* 0x000fe400078408ff */
[----:B------:R-:W-:Y:S02]  /*44b0*/  LEA.HI.X.SX32 R27, R22, R109, 0x1, P3 ;  /* 0x0000006d161b7211 */ /* 0x000fe400018f0eff */
[----:B------:R-:W-:Y:S02]  /*44c0*/  LEA R48, P3, R24, R31, 0x1 ;  /* 0x0000001f18307211 */ /* 0x000fe400078608ff */
[----:B------:R-:W-:-:S02]  /*44d0*/  LEA R25, R111, R21, 0x3 ;  /* 0x000000156f197211 */ /* 0x000fc400078e18ff */
[----:B------:R-:W-:Y:S02]  /*44e0*/  LEA R22, P1, R23, R31, 0x1 ;  /* 0x0000001f17167211 */ /* 0x000fe400078208ff */
[----:B------:R-:W-:Y:S01]  /*44f0*/  LEA.HI.X.SX32 R49, R24, R109, 0x1, P3 ;  /* 0x0000006d18317211 */ /* 0x000fe200018f0eff */
[----:B------:R-:W-:Y:S01]  /*4500*/  IMAD R108, R111, 0x8, R25 ;  /* 0x000000086f6c7824 */ /* 0x000fe200078e0219 */
[----:B------:R-:W-:Y:S02]  /*4510*/  LEA R34, P3, R14, R31, 0x1 ;  /* 0x0000001f0e227211 */ /* 0x000fe400078608ff */
[-C--:B------:R-:W-:Y:S02]  /*4520*/  LEA.HI.X.SX32 R23, R23, R109.reuse, 0x1, P1 ;  /* 0x0000006d17177211 */ /* 0x080fe400008f0eff */
[----:B------:R-:W-:Y:S02]  /*4530*/  LEA.HI.X.SX32 R19, R16, R109, 0x1, P2 ;  /* 0x0000006d10137211 */ /* 0x000fe400010f0eff */
[----:B------:R-:W-:-:S02]  /*4540*/  LEA R44, P1, R17, R31, 0x1 ;  /* 0x0000001f112c7211 */ /* 0x000fc400078208ff */
[----:B------:R-:W-:Y:S02]  /*4550*/  LEA R40, P2, R20, R31, 0x1 ;  /* 0x0000001f14287211 */ /* 0x000fe400078408ff */
[-C--:B------:R-:W-:Y:S02]  /*4560*/  LEA.HI.X.SX32 R35, R14, R109.reuse, 0x1, P3 ;  /* 0x0000006d0e237211 */ /* 0x080fe400018f0eff */
[----:B------:R-:W-:Y:S02]  /*4570*/  LEA R14, R111, R108, 0x3 ;  /* 0x0000006c6f0e7211 */ /* 0x000fe400078e18ff */
[-C--:B------:R-:W-:Y:S02]  /*4580*/  LEA.HI.X.SX32 R45, R17, R109.reuse, 0x1, P1 ;  /* 0x0000006d112d7211 */ /* 0x080fe400008f0eff */
[----:B------:R-:W-:Y:S02]  /*4590*/  LEA.HI.X.SX32 R41, R20, R109, 0x1, P2 ;  /* 0x0000006d14297211 */ /* 0x000fe400010f0eff */
[----:B------:R-:W-:-:S02]  /*45a0*/  LEA R30, P1, R21, R31, 0x1 ;  /* 0x0000001f151e7211 */ /* 0x000fc400078208ff */
[-C--:B------:R-:W-:Y:S02]  /*45b0*/  LEA R24, P2, R25, R31.reuse, 0x1 ;  /* 0x0000001f19187211 */ /* 0x080fe400078408ff */
[-C--:B------:R-:W-:Y:S02]  /*45c0*/  LEA R16, P3, R108, R31.reuse, 0x1 ;  /* 0x0000001f6c107211 */ /* 0x080fe400078608ff */
[----:B------:R-:W-:Y:S02]  /*45d0*/  LEA R20, P4, R14, R31, 0x1 ;  /* 0x0000001f0e147211 */ /* 0x000fe400078808ff */
[-C--:B------:R-:W-:Y:S02]  /*45e0*/  LEA.HI.X.SX32 R31, R21, R109.reuse, 0x1, P1 ;  /* 0x0000006d151f7211 */ /* 0x080fe400008f0eff */
[-C--:B------:R-:W-:Y:S02]  /*45f0*/  LEA.HI.X.SX32 R25, R25, R109.reuse, 0x1, P2 ;  /* 0x0000006d19197211 */ /* 0x080fe400010f0eff */
[----:B------:R-:W-:-:S02]  /*4600*/  LEA.HI.X.SX32 R17, R108, R109, 0x1, P3 ;  /* 0x0000006d6c117211 */ /* 0x000fc400018f0eff */
[----:B------:R-:W-:Y:S02]  /*4610*/  LEA.HI.X.SX32 R21, R14, R109, 0x1, P4 ;  /* 0x0000006d0e157211 */ /* 0x000fe400020f0eff */
[----:B------:R-:W-:Y:S02]  /*4620*/  MOV R109, R12 ;  /* 0x0000000c006d7202 */ /* 0x000fe40000000f00 */
[----:B------:R-:W-:Y:S02]  /*4630*/  FSETP.GEU.AND P2, PT, R155, 1.175494350822287508e-38, PT ;  /* 0x008000009b00780b */ /* 0x000fe40003f4e000 */
[C---:B------:R-:W-:Y:S01]  /*4640*/  FSETP.GEU.AND P3, PT, R109.reuse, 1.175494350822287508e-38, PT ;  /* 0x008000006d00780b */ /* 0x040fe20003f6e000 */
[----:B------:R-:W-:Y:S01]  /*4650*/  FMUL R12, R109, 8388608 ;  /* 0x4b0000006d0c7820 */ /* 0x000fe20000400000 */
[----:B------:R-:W-:Y:S02]  /*4660*/  FSEL R8, R8, R155, !P2 ;  /* 0x0000009b08087208 */ /* 0x000fe40005000000 */
[----:B------:R-:W-:-:S02]  /*4670*/  MOV R139, R55 ;  /* 0x00000037008b7202 */ /* 0x000fc40000000f00 */
[----:B------:R-:W-:Y:S02]  /*4680*/  IADD3 R14, R8, -0x3f3504f3, RZ ;  /* 0xc0cafb0d080e7810 */ /* 0x000fe40007ffe0ff */
[----:B------:R-:W-:Y:S02]  /*4690*/  FSEL R12, R12, R109, !P3 ;  /* 0x0000006d0c0c7208 */ /* 0x000fe40005800000 */
[----:B------:R-:W-:Y:S02]  /*46a0*/  MOV R151, R69 ;  /* 0x0000004500977202 */ /* 0x000fe40000000f00 */
[----:B------:R-:W-:Y:S02]  /*46b0*/  LOP3.LUT R55, R14, 0xff800000, RZ, 0xc0, !PT ;  /* 0xff8000000e377812 */ /* 0x000fe400078ec0ff */
[----:B------:R-:W-:Y:S02]  /*46c0*/  IADD3 R14, R12, -0x3f3504f3, RZ ;  /* 0xc0cafb0d0c0e7810 */ /* 0x000fe40007ffe0ff */
[----:B------:R-:W-:-:S02]  /*46d0*/  MOV R69, R38 ;  /* 0x0000002600457202 */ /* 0x000fc40000000f00 */
[----:B------:R-:W-:Y:S02]  /*46e0*/  FSETP.GEU.AND P4, PT, R70, 1.175494350822287508e-38, PT ;  /* 0x008000004600780b */ /* 0x000fe40003f8e000 */
[----:B------:R-:W-:Y:S01]  /*46f0*/  LOP3.LUT R57, R14, 0xff800000, RZ, 0xc0, !PT ;  /* 0xff8000000e397812 */ /* 0x000fe200078ec0ff */
[----:B------:R-:W-:Y:S01]  /*4700*/  FMUL R14, R69, 8388608 ;  /* 0x4b000000450e7820 */ /* 0x000fe20000400000 */
[----:B------:R-:W-:Y:S02]  /*4710*/  FSEL R13, R13, R70, !P4 ;  /* 0x000000460d0d7208 */ /* 0x000fe40006000000 */
[----:B------:R-:W-:Y:S01]  /*4720*/  FSETP.GEU.AND P5, PT, R69, 1.175494350822287508e-38, PT ;  /* 0x008000004500780b */ /* 0x000fe20003fae000 */
[----:B------:R-:W-:Y:S01]  /*4730*/  I2F R59, R57 ;  /* 0x00000039003b7306 */ /* 0x000fe20000201400 */
[----:B------:R-:W-:Y:S02]  /*4740*/  IADD3 R38, R13, -0x3f3504f3, RZ ;  /* 0xc0cafb0d0d267810 */ /* 0x000fe40007ffe0ff */
[----:B------:R-:W-:-:S02]  /*4750*/  FSEL R14, R14, R69, !P5 ;  /* 0x000000450e0e7208 */ /* 0x000fc40006800000 */
[----:B------:R-:W-:Y:S02]  /*4760*/  MOV R137, R56 ;  /* 0x0000003800897202 */ /* 0x000fe40000000f00 */
[----:B------:R-:W-:Y:S02]  /*4770*/  LOP3.LUT R56, R38, 0xff800000, RZ, 0xc0, !PT ;  /* 0xff80000026387812 */ /* 0x000fe400078ec0ff */
[----:B------:R-:W-:Y:S02]  /*4780*/  IADD3 R38, R14, -0x3f3504f3, RZ ;  /* 0xc0cafb0d0e267810 */ /* 0x000fe40007ffe0ff */
[----:B------:R-:W-:Y:S02]  /*4790*/  FSETP.GT.AND P1, PT, |R69|, 8.50705917302346158658e+37, PT ;  /* 0x7e8000004500780b */ /* 0x000fe40003f24200 */
[----:B------:R-:W-:Y:S02]  /*47a0*/  MOV R119, R63 ;  /* 0x0000003f00777202 */ /* 0x000fe40000000f00 */
[----:B------:R-:W-:-:S02]  /*47b0*/  MOV R143, R53 ;  /* 0x00000035008f7202 */ /* 0x000fc40000000f00 */
[----:B------:R-:W-:Y:S01]  /*47c0*/  LOP3.LUT R63, R38, 0xff800000, RZ, 0xc0, !PT ;  /* 0xff800000263f7812 */ /* 0x000fe200078ec0ff */
[----:B------:R-:W0:Y:S01]  /*47d0*/  I2F R53, R55 ;  /* 0x0000003700357306 */ /* 0x000e220000201400 */
[----:B------:R-:W-:Y:S02]  /*47e0*/  MOV R123, R61 ;  /* 0x0000003d007b7202 */ /* 0x000fe40000000f00 */
[----:B------:R-:W-:Y:S02]  /*47f0*/  FSEL R38, RZ, -23, P2 ;  /* 0xc1b80000ff267808 */ /* 0x000fe40001000000 */
[C---:B------:R-:W-:Y:S01]  /*4800*/  FSETP.GEU.AND P2, PT, |R69|.reuse, 1.175494350822287508e-38, PT ;  /* 0x008000004500780b */ /* 0x040fe20003f4e200 */
[----:B------:R-:W-:Y:S01]  /*4810*/  @P1 FMUL R69, R69, 0.25 ;  /* 0x3e80000045451820 */ /* 0x000fe20000400000 */
[----:B------:R-:W-:Y:S01]  /*4820*/  FSEL R54, RZ, -23, P4 ;  /* 0xc1b80000ff367808 */ /* 0x000fe20002000000 */
[----:B------:R-:W1:Y:S01]  /*4830*/  I2F R61, R56 ;  /* 0x00000038003d7306 */ /* 0x000e620000201400 */
[----:B------:R-:W-:Y:S01]  /*4840*/  FSEL R52, RZ, -23, P3 ;  /* 0xc1b80000ff347808 */ /* 0x000fe20001800000 */
[----:B------:R-:W-:Y:S01]  /*4850*/  @P1 FMUL R75, R75, 0.25 ;  /* 0x3e8000004b4b1820 */ /* 0x000fe20000400000 */
[----:B------:R-:W-:Y:S01]  /*4860*/  FSETP.GT.AND P3, PT, |R70|, 8.50705917302346158658e+37, PT ;  /* 0x7e8000004600780b */ /* 0x000fe20003f64200 */
[----:B------:R-:W-:Y:S01]  /*4870*/  @P1 FMUL R74, R74, 0.25 ;  /* 0x3e8000004a4a1820 */ /* 0x000fe20000400000 */
[----:B------:R-:W-:Y:S01]  /*4880*/  MOV R111, R65 ;  /* 0x00000041006f7202 */ /* 0x000fe20000000f00 */
[----:B------:R-:W-:Y:S01]  /*4890*/  @P1 FMUL R79, R79, 0.25 ;  /* 0x3e8000004f4f1820 */ /* 0x000fe20000400000 */
[----:B------:R-:W-:Y:S01]  /*48a0*/  FSETP.GEU.AND P4, PT, |R70|, 1.175494350822287508e-38, PT ;  /* 0x008000004600780b */ /* 0x000fe20003f8e200 */
[----:B0-----:R-:W-:Y:S01]  /*48b0*/  FFMA.FTZ R38, R53, 1.1920928955078125e-07, R38 ;  /* 0x3400000035267823 */ /* 0x001fe20000010026 */
[----:B------:R0:W2:Y:S01]  /*48c0*/  I2F R65, R63 ;  /* 0x0000003f00417306 */ /* 0x0000a20000201400 */
[----:B------:R-:W-:Y:S01]  /*48d0*/  @!P2 FMUL R69, R69, 16777216 ;  /* 0x4b8000004545a820 */ /* 0x000fe20000400000 */
[----:B------:R-:W-:Y:S01]  /*48e0*/  MOV R81, R67 ;  /* 0x0000004300517202 */ /* 0x000fe20000000f00 */
[----:B------:R-:W-:Y:S01]  /*48f0*/  @P1 FMUL R78, R78, 0.25 ;  /* 0x3e8000004e4e1820 */ /* 0x000fe20000400000 */
[----:B------:R-:W-:Y:S01]  /*4900*/  MOV R133, R58 ;  /* 0x0000003a00857202 */ /* 0x000fe20000000f00 */
[----:B------:R-:W-:Y:S01]  /*4910*/  @P1 FMUL R83, R83, 0.25 ;  /* 0x3e80000053531820 */ /* 0x000fe20000400000 */
[----:B------:R-:W-:Y:S01]  /*4920*/  FSEL R58, RZ, -23, P5 ;  /* 0xc1b80000ff3a7808 */ /* 0x000fe20002800000 */
[----:B-1----:R-:W-:Y:S01]  /*4930*/  FFMA.FTZ R53, R61, 1.1920928955078125e-07, R54 ;  /* 0x340000003d357823 */ /* 0x002fe20000010036 */
[----:B------:R-:W-:Y:S01]  /*4940*/  MOV R147, R71 ;  /* 0x0000004700937202 */ /* 0x000fe20000000f00 */
[----:B------:R-:W1:Y:S01]  /*4950*/  MUFU.RCP R54, R69 ;  /* 0x0000004500367308 */ /* 0x000e620000001000 */
[----:B------:R-:W-:Y:S01]  /*4960*/  @P1 FMUL R81, R81, 0.25 ;  /* 0x3e80000051511820 */ /* 0x000fe20000400000 */
[----:B------:R-:W-:Y:S01]  /*4970*/  FSETP.GEU.AND P5, PT, |R109|, 1.175494350822287508e-38, PT ;  /* 0x008000006d00780b */ /* 0x000fe20003fae200 */
[----:B------:R-:W-:Y:S01]  /*4980*/  @P1 FMUL R119, R119, 0.25 ;  /* 0x3e80000077771820 */ /* 0x000fe20000400000 */
[----:B------:R-:W-:Y:S01]  /*4990*/  MOV R118, 0x3dc6b27f ;  /* 0x3dc6b27f00767802 */ /* 0x000fe20000000f00 */
[----:B------:R-:W-:Y:S01]  /*49a0*/  @P1 FMUL R121, R121, 0.25 ;  /* 0x3e80000079791820 */ /* 0x000fe20000400000 */
[----:B------:R-:W-:Y:S01]  /*49b0*/  FSETP.GT.AND P1, PT, |R109|, 8.50705917302346158658e+37, PT ;  /* 0x7e8000006d00780b */ /* 0x000fe20003f24200 */
[----:B------:R-:W-:Y:S01]  /*49c0*/  @P3 FMUL R70, R70, 0.25 ;  /* 0x3e80000046463820 */ /* 0x000fe20000400000 */
[----:B------:R-:W-:Y:S01]  /*49d0*/  IADD3 R57, R12, -R57, RZ ;  /* 0x800000390c397210 */ /* 0x000fe20007ffe0ff */
[----:B------:R-:W-:Y:S01]  /*49e0*/  @!P2 FMUL R75, R75, 16777216 ;  /* 0x4b8000004b4ba820 */ /* 0x000fe20000400000 */
[----:B0-----:R-:W-:Y:S01]  /*49f0*/  IADD3 R63, R14, -R63, RZ ;  /* 0x8000003f0e3f7210 */ /* 0x001fe20007ffe0ff */
[----:B------:R-:W-:Y:S01]  /*4a00*/  @!P2 FMUL R74, R74, 16777216 ;  /* 0x4b8000004a4aa820 */ /* 0x000fe20000400000 */
[----:B------:R-:W-:Y:S01]  /*4a10*/  LOP3.LUT R15, R15, 0x70, RZ, 0xc0, !PT ;  /* 0x000000700f0f7812 */ /* 0x000fe200078ec0ff */
[----:B------:R-:W-:-:S02]  /*4a20*/  @!P2 FMUL R79, R79, 16777216 ;  /* 0x4b8000004f4fa820 */ /* 0x000fc40000400000 */
[----:B------:R-:W-:Y:S02]  /*4a30*/  @!P2 FMUL R78, R78, 16777216 ;  /* 0x4b8000004e4ea820 */ /* 0x000fe40000400000 */
[----:B------:R-:W-:Y:S02]  /*4a40*/  @!P2 FMUL R81, R81, 16777216 ;  /* 0x4b8000005151a820 */ /* 0x000fe40000400000 */
[----:B------:R-:W-:Y:S02]  /*4a50*/  @!P2 FMUL R83, R83, 16777216 ;  /* 0x4b8000005353a820 */ /* 0x000fe40000400000 */
[----:B------:R-:W-:Y:S02]  /*4a60*/  @!P2 FMUL R119, R119, 16777216 ;  /* 0x4b8000007777a820 */ /* 0x000fe40000400000 */
[----:B------:R-:W-:Y:S01]  /*4a70*/  @!P2 FMUL R121, R121, 16777216 ;  /* 0x4b8000007979a820 */ /* 0x000fe20000400000 */
[----:B------:R-:W-:Y:S01]  /*4a80*/  FSETP.GT.AND P2, PT, |R155|, 8.50705917302346158658e+37, PT ;  /* 0x7e8000009b00780b */ /* 0x000fe20003f44200 */
[----:B------:R-:W-:-:S02]  /*4a90*/  @!P4 FMUL R70, R70, 16777216 ;  /* 0x4b8000004646c820 */ /* 0x000fc40000400000 */
[----:B--2---:R-:W-:Y:S02]  /*4aa0*/  FFMA.FTZ R65, R65, 1.1920928955078125e-07, R58 ;  /* 0x3400000041417823 */ /* 0x004fe4000001003a */
[----:B------:R-:W-:Y:S02]  /*4ab0*/  IMAD.MOV.U32 R71, RZ, RZ, R73 ;  /* 0x000000ffff477224 */ /* 0x000fe400078e0049 */
[----:B------:R-:W-:Y:S02]  /*4ac0*/  FFMA.FTZ R52, R59, 1.1920928955078125e-07, R52 ;  /* 0x340000003b347823 */ /* 0x000fe40000010034 */
[C---:B-1----:R-:W-:Y:S02]  /*4ad0*/  FMUL R58, R54.reuse, R75 ;  /* 0x0000004b363a7220 */ /* 0x042fe40000400000 */
[C---:B------:R-:W-:Y:S02]  /*4ae0*/  FMUL R59, R54.reuse, R74 ;  /* 0x0000004a363b7220 */ /* 0x040fe40000400000 */
[----:B------:R-:W-:-:S02]  /*4af0*/  FMUL R67, R54, R79 ;  /* 0x0000004f36437220 */ /* 0x000fc40000400000 */
[C---:B------:R-:W-:Y:S02]  /*4b00*/  FMUL R62, R54.reuse, R78 ;  /* 0x0000004e363e7220 */ /* 0x040fe40000400000 */
[----:B------:R-:W-:Y:S01]  /*4b10*/  FMUL R66, R54, R81 ;  /* 0x0000005136427220 */ /* 0x000fe20000400000 */
[----:B------:R-:W-:Y:S01]  /*4b20*/  F2FP.BF16.PACK_AB R67, R58, R67 ;  /* 0x000000433a43723e */ /* 0x000fe200000010ff */
[C---:B------:R-:W-:Y:S02]  /*4b30*/  FMUL R68, R54.reuse, R83 ;  /* 0x0000005336447220 */ /* 0x040fe40000400000 */
[C---:B------:R-:W-:Y:S02]  /*4b40*/  FMUL R73, R54.reuse, R119 ;  /* 0x0000007736497220 */ /* 0x040fe40000400000 */
[----:B------:R-:W-:Y:S02]  /*4b50*/  FMUL R75, R54, R121 ;  /* 0x00000079364b7220 */ /* 0x000fe40000400000 */
[----:B------:R-:W0:Y:S01]  /*4b60*/  MUFU.RCP R54, R70 ;  /* 0x0000004600367308 */ /* 0x000e220000001000 */
[----:B------:R-:W-:Y:S01]  /*4b70*/  @P3 FMUL R71, R71, 0.25 ;  /* 0x3e80000047473820 */ /* 0x000fe20000400000 */
[----:B------:R-:W-:Y:S01]  /*4b80*/  F2FP.BF16.PACK_AB R66, R66, R73 ;  /* 0x000000494242723e */ /* 0x000fe200000010ff */
[----:B------:R-:W-:Y:S01]  /*4b90*/  @P3 FMUL R72, R72, 0.25 ;  /* 0x3e80000048483820 */ /* 0x000fe20000400000 */
[----:B------:R-:W-:Y:S01]  /*4ba0*/  F2FP.BF16.PACK_AB R68, R68, R75 ;  /* 0x0000004b4444723e */ /* 0x000fe200000010ff */
[----:B------:R-:W-:-:S02]  /*4bb0*/  @P3 FMUL R77, R77, 0.25 ;  /* 0x3e8000004d4d3820 */ /* 0x000fc40000400000 */
[----:B------:R-:W-:Y:S02]  /*4bc0*/  @P3 FMUL R76, R76, 0.25 ;  /* 0x3e8000004c4c3820 */ /* 0x000fe40000400000 */
[----:B------:R-:W-:Y:S02]  /*4bd0*/  @P3 FMUL R111, R111, 0.25 ;  /* 0x3e8000006f6f3820 */ /* 0x000fe40000400000 */
[----:B------:R-:W-:Y:S02]  /*4be0*/  @P3 FMUL R117, R117, 0.25 ;  /* 0x3e80000075753820 */ /* 0x000fe40000400000 */
[----:B------:R-:W-:Y:S02]  /*4bf0*/  @P3 FMUL R123, R123, 0.25 ;  /* 0x3e8000007b7b3820 */ /* 0x000fe40000400000 */
[----:B------:R-:W-:Y:S01]  /*4c00*/  @P3 FMUL R125, R125, 0.25 ;  /* 0x3e8000007d7d3820 */ /* 0x000fe20000400000 */
[----:B------:R-:W-:Y:S01]  /*4c10*/  FSETP.GEU.AND P3, PT, |R155|, 1.175494350822287508e-38, PT ;  /* 0x008000009b00780b */ /* 0x000fe20003f6e200 */
[----:B------:R-:W-:-:S02]  /*4c20*/  @P1 FMUL R109, R109, 0.25 ;  /* 0x3e8000006d6d1820 */ /* 0x000fc40000400000 */
[----:B------:R-:W-:Y:S02]  /*4c30*/  @!P4 FMUL R71, R71, 16777216 ;  /* 0x4b8000004747c820 */ /* 0x000fe40000400000 */
[----:B------:R-:W-:Y:S02]  /*4c40*/  @!P4 FMUL R72, R72, 16777216 ;  /* 0x4b8000004848c820 */ /* 0x000fe40000400000 */
[----:B------:R-:W-:Y:S02]  /*4c50*/  @!P4 FMUL R77, R77, 16777216 ;  /* 0x4b8000004d4dc820 */ /* 0x000fe40000400000 */
[----:B------:R-:W-:Y:S02]  /*4c60*/  @!P4 FMUL R76, R76, 16777216 ;  /* 0x4b8000004c4cc820 */ /* 0x000fe40000400000 */
[----:B------:R-:W-:Y:S02]  /*4c70*/  @!P4 FMUL R111, R111, 16777216 ;  /* 0x4b8000006f6fc820 */ /* 0x000fe40000400000 */
[----:B------:R-:W-:-:S02]  /*4c80*/  @!P4 FMUL R117, R117, 16777216 ;  /* 0x4b8000007575c820 */ /* 0x000fc40000400000 */
[----:B------:R-:W-:Y:S02]  /*4c90*/  @!P4 FMUL R123, R123, 16777216 ;  /* 0x4b8000007b7bc820 */ /* 0x000fe40000400000 */
[----:B------:R-:W-:Y:S01]  /*4ca0*/  @!P4 FMUL R125, R125, 16777216 ;  /* 0x4b8000007d7dc820 */ /* 0x000fe20000400000 */
[----:B------:R-:W-:Y:S01]  /*4cb0*/  ISETP.GE.U32.AND P4, PT, R8, 0x7f800000, PT ;  /* 0x7f8000000800780c */ /* 0x000fe20003f86070 */
[----:B------:R-:W-:Y:S02]  /*4cc0*/  @!P5 FMUL R109, R109, 16777216 ;  /* 0x4b8000006d6dd820 */ /* 0x000fe40000400000 */
[C---:B0-----:R-:W-:Y:S02]  /*4cd0*/  FMUL R60, R54.reuse, R71 ;  /* 0x00000047363c7220 */ /* 0x041fe40000400000 */
[C---:B------:R-:W-:Y:S02]  /*4ce0*/  FMUL R61, R54.reuse, R72 ;  /* 0x00000048363d7220 */ /* 0x040fe40000400000 */
[----:B------:R-:W-:-:S02]  /*4cf0*/  FMUL R69, R54, R77 ;  /* 0x0000004d36457220 */ /* 0x000fc40000400000 */
[C---:B------:R-:W-:Y:S02]  /*4d00*/  FMUL R64, R54.reuse, R76 ;  /* 0x0000004c36407220 */ /* 0x040fe40000400000 */
[C---:B------:R-:W-:Y:S02]  /*4d10*/  FMUL R70, R54.reuse, R111 ;  /* 0x0000006f36467220 */ /* 0x040fe40000400000 */
[C---:B------:R-:W-:Y:S02]  /*4d20*/  FMUL R71, R54.reuse, R117 ;  /* 0x0000007536477220 */ /* 0x040fe40000400000 */
[C---:B------:R-:W-:Y:S02]  /*4d30*/  FMUL R77, R54.reuse, R123 ;  /* 0x0000007b364d7220 */ /* 0x040fe40000400000 */
[----:B------:R-:W-:Y:S02]  /*4d40*/  FMUL R72, R54, R125 ;  /* 0x0000007d36487220 */ /* 0x000fe40000400000 */
[----:B------:R-:W0:Y:S01]  /*4d50*/  MUFU.RCP R54, R109 ;  /* 0x0000006d00367308 */ /* 0x000e220000001000 */
[----:B------:R-:W-:Y:S01]  /*4d60*/  @P1 FMUL R82, R82, 0.25 ;  /* 0x3e80000052521820 */ /* 0x000fe20000400000 */
[----:B------:R-:W-:Y:S01]  /*4d70*/  F2FP.BF16.PACK_AB R70, R70, R77 ;  /* 0x0000004d4646723e */ /* 0x000fe200000010ff */
[----:B------:R-:W-:-:S02]  /*4d80*/  @P1 FMUL R127, R127, 0.25 ;  /* 0x3e8000007f7f1820 */ /* 0x000fc40000400000 */
[----:B------:R-:W-:Y:S02]  /*4d90*/  @P1 FMUL R131, R131, 0.25 ;  /* 0x3e80000083831820 */ /* 0x000fe40000400000 */
[----:B------:R-:W-:Y:S02]  /*4da0*/  @P1 FMUL R133, R133, 0.25 ;  /* 0x3e80000085851820 */ /* 0x000fe40000400000 */
[----:B------:R-:W-:Y:S02]  /*4db0*/  @P1 FMUL R139, R139, 0.25 ;  /* 0x3e8000008b8b1820 */ /* 0x000fe40000400000 */
[----:B------:R-:W-:Y:S02]  /*4dc0*/  @P1 FMUL R141, R141, 0.25 ;  /* 0x3e8000008d8d1820 */ /* 0x000fe40000400000 */
[----:B------:R-:W-:Y:S02]  /*4dd0*/  @P1 FMUL R147, R147, 0.25 ;  /* 0x3e80000093931820 */ /* 0x000fe40000400000 */
[----:B------:R-:W-:Y:S01]  /*4de0*/  @P1 FMUL R149, R149, 0.25 ;  /* 0x3e80000095951820 */ /* 0x000fe20000400000 */
[----:B------:R-:W-:Y:S01]  /*4df0*/  ISETP.GE.U32.AND P1, PT, R14, 0x7f800000, PT ;  /* 0x7f8000000e00780c */ /* 0x000fe20003f26070 */
        /* <DEDUP_REMOVED lines=21> */
[----:B------:R-:W-:-:S02]  /*4f50*/  @P2 FMUL R145, R145, 0.25 ;  /* 0x3e80000091912820 */ /* 0x000fc40000400000 */
[----:B------:R-:W-:Y:S01]  /*4f60*/  @P2 FMUL R153, R153, 0.25 ;  /* 0x3e80000099992820 */ /* 0x000fe20000400000 */
[----:B------:R-:W-:Y:S01]  /*4f70*/  F2FP.BF16.PACK_AB R108, R108, R119 ;  /* 0x000000776c6c723e */ /* 0x000fe200000010ff */
[----:B------:R-:W-:Y:S02]  /*4f80*/  @P2 FMUL R129, R129, 0.25 ;  /* 0x3e80000081812820 */ /* 0x000fe40000400000 */
[----:B------:R-:W-:Y:S02]  /*4f90*/  @P2 FMUL R80, R80, 0.25 ;  /* 0x3e80000050502820 */ /* 0x000fe40000400000 */
[----:B------:R-:W-:Y:S02]  /*4fa0*/  @P2 FMUL R135, R135, 0.25 ;  /* 0x3e80000087872820 */ /* 0x000fe40000400000 */
[----:B------:R-:W-:Y:S02]  /*4fb0*/  @P2 FMUL R137, R137, 0.25 ;  /* 0x3e80000089892820 */ /* 0x000fe40000400000 */
[----:B------:R-:W-:-:S02]  /*4fc0*/  @P2 FMUL R143, R143, 0.25 ;  /* 0x3e8000008f8f2820 */ /* 0x000fc40000400000 */
[----:B------:R-:W-:Y:S01]  /*4fd0*/  @P2 FMUL R151, R151, 0.25 ;  /* 0x3e80000097972820 */ /* 0x000fe20000400000 */
[----:B------:R-:W-:Y:S01]  /*4fe0*/  FSETP.NEU.AND P2, PT, R8, RZ, PT ;  /* 0x000000ff0800720b */ /* 0x000fe20003f4d000 */
[----:B------:R-:W-:Y:S02]  /*4ff0*/  @!P3 FMUL R145, R145, 16777216 ;  /* 0x4b8000009191b820 */ /* 0x000fe40000400000 */
[----:B------:R-:W-:Y:S02]  /*5000*/  @!P3 FMUL R153, R153, 16777216 ;  /* 0x4b8000009999b820 */ /* 0x000fe40000400000 */
[----:B------:R-:W-:Y:S02]  /*5010*/  @!P3 FMUL R129, R129, 16777216 ;  /* 0x4b8000008181b820 */ /* 0x000fe40000400000 */
[----:B------:R-:W-:Y:S02]  /*5020*/  @!P3 FMUL R80, R80, 16777216 ;  /* 0x4b8000005050b820 */ /* 0x000fe40000400000 */
[----:B------:R-:W-:-:S02]  /*5030*/  @!P3 FMUL R135, R135, 16777216 ;  /* 0x4b8000008787b820 */ /* 0x000fc40000400000 */
[----:B------:R-:W-:Y:S02]  /*5040*/  @!P3 FMUL R137, R137, 16777216 ;  /* 0x4b8000008989b820 */ /* 0x000fe40000400000 */
[----:B------:R-:W-:Y:S02]  /*5050*/  @!P3 FMUL R143, R143, 16777216 ;  /* 0x4b8000008f8fb820 */ /* 0x000fe40000400000 */
[----:B------:R-:W-:Y:S01]  /*5060*/  @!P3 FMUL R151, R151, 16777216 ;  /* 0x4b8000009797b820 */ /* 0x000fe20000400000 */
[----:B------:R-:W-:Y:S01]  /*5070*/  ISETP.GE.U32.AND P3, PT, R13, 0x7f800000, PT ;  /* 0x7f8000000d00780c */ /* 0x000fe20003f66070 */
[C---:B0-----:R-:W-:Y:S02]  /*5080*/  FMUL R111, R54.reuse, R145 ;  /* 0x00000091366f7220 */ /* 0x041fe40000400000 */
[C---:B------:R-:W-:Y:S02]  /*5090*/  FMUL R116, R54.reuse, R153 ;  /* 0x0000009936747220 */ /* 0x040fe40000400000 */
[----:B------:R-:W-:-:S02]  /*50a0*/  FMUL R78, R54, R129 ;  /* 0x00000081364e7220 */ /* 0x000fc40000400000 */
[C---:B------:R-:W-:Y:S01]  /*50b0*/  FMUL R79, R54.reuse, R80 ;  /* 0x00000050364f7220 */ /* 0x040fe20000400000 */
[----:B------:R-:W-:Y:S01]  /*50c0*/  F2FP.BF16.PACK_AB R122, R111, R116 ;  /* 0x000000746f7a723e */ /* 0x000fe200000010ff */
[C---:B------:R-:W-:Y:S02]  /*50d0*/  FMUL R109, R54.reuse, R135 ;  /* 0x00000087366d7220 */ /* 0x040fe40000400000 */
[C---:B------:R-:W-:Y:S02]  /*50e0*/  FMUL R80, R54.reuse, R137 ;  /* 0x0000008936507220 */ /* 0x040fe40000400000 */
[----:B------:R-:W-:Y:S01]  /*50f0*/  FMUL R110, R54, R143 ;  /* 0x0000008f366e7220 */ /* 0x000fe20000400000 */
[----:B------:R-:W-:Y:S01]  /*5100*/  F2FP.BF16.PACK_AB R111, R78, R109 ;  /* 0x0000006d4e6f723e */ /* 0x000fe200000010ff */
[----:B------:R-:W-:Y:S01]  /*5110*/  FMUL R121, R54, R151 ;  /* 0x0000009736797220 */ /* 0x000fe20000400000 */
[----:B------:R-:W-:Y:S01]  /*5120*/  F2FP.BF16.PACK_AB R123, R79, R80 ;  /* 0x000000504f7b723e */ /* 0x000fe200000010ff */
[----:B------:R-:W-:Y:S01]  /*5130*/  IMAD.IADD R56, R13, 0x1, -R56 ;  /* 0x000000010d387824 */ /* 0x000fe200078e0a38 */
[----:B------:R-:W-:Y:S01]  /*5140*/  F2FP.BF16.PACK_AB R78, R71, R72 ;  /* 0x00000048474e723e */ /* 0x000fe200000010ff */
[----:B------:R-:W-:Y:S01]  /*5150*/  IMAD.IADD R55, R8, 0x1, -R55 ;  /* 0x0000000108377824 */ /* 0x000fe200078e0a37 */
[----:B------:R-:W-:Y:S01]  /*5160*/  F2FP.BF16.PACK_AB R110, R110, R121 ;  /* 0x000000796e6e723e */ /* 0x000fe200000010ff */
[----:B------:R-:W-:Y:S01]  /*5170*/  STS.64 [R39], R122 ;  /* 0x0000007a27007388 */ /* 0x000fe20000000a00 */
[----:B------:R-:W-:Y:S01]  /*5180*/  F2FP.BF16.PACK_AB R79, R61, R64 ;  /* 0x000000403d4f723e */ /* 0x000fe200000010ff */
[----:B------:R-:W-:Y:S01]  /*5190*/  FADD R55, R55, -1 ;  /* 0xbf80000037377421 */ /* 0x000fe20000000000 */
[----:B------:R-:W-:Y:S01]  /*51a0*/  F2FP.BF16.PACK_AB R71, R60, R69 ;  /* 0x000000453c47723e */ /* 0x000fe200000010ff */
[----:B------:R-:W-:Y:S01]  /*51b0*/  STS.64 [R39+0x100], R110 ;  /* 0x0001006e27007388 */ /* 0x000fe20000000a00 */
[----:B------:R-:W-:Y:S01]  /*51c0*/  F2FP.BF16.PACK_AB R109, R76, R83 ;  /* 0x000000534c6d723e */ /* 0x000fe200000010ff */
[----:B------:R-:W-:Y:S01]  /*51d0*/  FFMA.FTZ R54, R55, R118, -0.16845393180847167969 ;  /* 0xbe2c7f3037367423 */ /* 0x000fe20000010076 */
[----:B------:R-:W-:Y:S01]  /*51e0*/  F2FP.BF16.PACK_AB R80, R82, R117 ;  /* 0x000000755250723e */ /* 0x000fe200000010ff */
[----:B------:R-:W-:Y:S01]  /*51f0*/  STS.64 [R39+0x80], R78 ;  /* 0x0000804e27007388 */ /* 0x000fe20000000a00 */
[----:B------:R-:W-:Y:S01]  /*5200*/  LOP3.LUT R61, R39, 0x40, RZ, 0x3c, !PT ;  /* 0x00000040273d7812 */ /* 0x000fe200078e3cff */
[----:B------:R-:W-:Y:S01]  /*5210*/  FADD R57, R57, -1 ;  /* 0xbf80000039397421 */ /* 0x000fe20000000000 */
[----:B------:R-:W-:Y:S01]  /*5220*/  F2FP.BF16.PACK_AB R69, R59, R62 ;  /* 0x0000003e3b45723e */ /* 0x000fe200000010ff */
[----:B------:R0:W-:Y:S01]  /*5230*/  STS.64 [R39+0x180], R70 ;  /* 0x0001804627007388 */ /* 0x0001e20000000a00 */
[----:B------:R-:W-:-:S02]  /*5240*/  FFMA.FTZ R54, R55, R54, 0.1716887056827545166 ;  /* 0x3e2fcf2a37367423 */ /* 0x000fc40000010036 */
[----:B------:R-:W-:Y:S01]  /*5250*/  FADD R63, R63, -1 ;  /* 0xbf8000003f3f7421 */ /* 0x000fe20000000000 */
[----:B------:R-:W-:Y:S01]  /*5260*/  STS.64 [R61+0x2000], R108 ;  /* 0x0020006c3d007388 */ /* 0x000fe20000000a00 */
[----:B------:R-:W-:Y:S02]  /*5270*/  FFMA.FTZ R54, R55, R54, -0.17900948226451873779 ;  /* 0xbe374e4337367423 */ /* 0x000fe40000010036 */
[----:B------:R-:W-:Y:S01]  /*5280*/  FFMA.FTZ R60, R63, R118, -0.16845393180847167969 ;  /* 0xbe2c7f303f3c7423 */ /* 0x000fe20000010076 */
[----:B------:R-:W-:Y:S01]  /*5290*/  STS.64 [R61+0x2100], R80 ;  /* 0x002100503d007388 */ /* 0x000fe20000000a00 */
[----:B------:R-:W-:Y:S02]  /*52a0*/  FFMA.FTZ R54, R55, R54, 0.20512372255325317383 ;  /* 0x3e520bf437367423 */ /* 0x000fe40000010036 */
[----:B------:R-:W-:Y:S01]  /*52b0*/  FFMA.FTZ R60, R63, R60, 0.1716887056827545166 ;  /* 0x3e2fcf2a3f3c7423 */ /* 0x000fe2000001003c */
[----:B------:R-:W-:Y:S01]  /*52c0*/  STS.64 [R61+0x2080], R68 ;  /* 0x002080443d007388 */ /* 0x000fe20000000a00 */
[----:B0-----:R-:W-:-:S02]  /*52d0*/  FADD R39, R56, -1 ;  /* 0xbf80000038277421 */ /* 0x001fc40000000000 */
[-C--:B------:R-:W-:Y:S01]  /*52e0*/  FFMA.FTZ R56, R57, R118.reuse, -0.16845393180847167969 ;  /* 0xbe2c7f3039387423 */ /* 0x080fe20000010076 */
[----:B------:R-:W-:Y:S01]  /*52f0*/  STS.64 [R61+0x2180], R66 ;  /* 0x002180423d007388 */ /* 0x000fe20000000a00 */
[----:B------:R-:W-:Y:S02]  /*5300*/  FFMA.FTZ R58, R39, R118, -0.16845393180847167969 ;  /* 0xbe2c7f30273a7423 */ /* 0x000fe40000010076 */
[----:B------:R-:W-:Y:S01]  /*5310*/  FFMA.FTZ R56, R57, R56, 0.1716887056827545166 ;  /* 0x3e2fcf2a39387423 */ /* 0x000fe20000010038 */
[----:B------:R-:W-:Y:S01]  /*5320*/  BAR.SYNC.DEFER_BLOCKING 0x0 ;  /* 0x0000000000007b1d */ /* 0x000fe20000010000 */
[----:B------:R-:W-:Y:S02]  /*5330*/  FFMA.FTZ R58, R39, R58, 0.1716887056827545166 ;  /* 0x3e2fcf2a273a7423 */ /* 0x000fe4000001003a */
[----:B------:R-:W-:Y:S02]  /*5340*/  FFMA.FTZ R56, R57, R56, -0.17900948226451873779 ;  /* 0xbe374e4339387423 */ /* 0x000fe40000010038 */
[----:B------:R-:W-:-:S02]  /*5350*/  FFMA.FTZ R58, R39, R58, -0.17900948226451873779 ;  /* 0xbe374e43273a7423 */ /* 0x000fc4000001003a */
[----:B------:R-:W-:Y:S02]  /*5360*/  FFMA.FTZ R54, R55, R54, -0.24046532809734344482 ;  /* 0xbe763c8b37367423 */ /* 0x000fe40000010036 */
[----:B------:R-:W-:Y:S02]  /*5370*/  FFMA.FTZ R58, R39, R58, 0.20512372255325317383 ;  /* 0x3e520bf4273a7423 */ /* 0x000fe4000001003a */
[----:B------:R-:W-:Y:S02]  /*5380*/  FFMA.FTZ R56, R57, R56, 0.20512372255325317383 ;  /* 0x3e520bf439387423 */ /* 0x000fe40000010038 */
[----:B------:R-:W-:Y:S02]  /*5390*/  FFMA.FTZ R58, R39, R58, -0.24046532809734344482 ;  /* 0xbe763c8b273a7423 */ /* 0x000fe4000001003a */
[----:B------:R-:W-:Y:S02]  /*53a0*/  FFMA.FTZ R54, R55, R54, 0.28857114911079406738 ;  /* 0x3e93bf9937367423 */ /* 0x000fe40000010036 */
[----:B------:R-:W-:-:S02]  /*53b0*/  FFMA.FTZ R58, R39, R58, 0.28857114911079406738 ;  /* 0x3e93bf99273a7423 */ /* 0x000fc4000001003a */
[----:B------:R-:W-:Y:S02]  /*53c0*/  FFMA.FTZ R56, R57, R56, -0.24046532809734344482 ;  /* 0xbe763c8b39387423 */ /* 0x000fe40000010038 */
[----:B------:R-:W-:Y:S02]  /*53d0*/  FFMA.FTZ R58, R39, R58, -0.36067417263984680176 ;  /* 0xbeb8aa49273a7423 */ /* 0x000fe4000001003a */
[----:B------:R-:W-:Y:S01]  /*53e0*/  FFMA.FTZ R54, R55, R54, -0.36067417263984680176 ;  /* 0xbeb8aa4937367423 */ /* 0x000fe20000010036 */
[----:B------:R-:W0:Y:S01]  /*53f0*/  LDS.64 R66, [R0] ;  /* 0x0000000000427984 */ /* 0x000e220000000a00 */
[----:B------:R-:W-:Y:S02]  /*5400*/  FFMA.FTZ R58, R39, R58, 0.48089820146560668945 ;  /* 0x3ef6384a273a7423 */ /* 0x000fe4000001003a */
[----:B------:R-:W-:Y:S01]  /*5410*/  FFMA.FTZ R56, R57, R56, 0.28857114911079406738 ;  /* 0x3e93bf9939387423 */ /* 0x000fe20000010038 */
[----:B------:R-:W1:Y:S01]  /*5420*/  LDS.64 R68, [R0+0x200] ;  /* 0x0002000000447984 */ /* 0x000e620000000a00 */
[----:B------:R-:W-:-:S02]  /*5430*/  FFMA.FTZ R58, R39, R58, -0.72134751081466674805 ;  /* 0xbf38aa3b273a7423 */ /* 0x000fc4000001003a */
[----:B------:R-:W-:Y:S01]  /*5440*/  FFMA.FTZ R54, R55, R54, 0.48089820146560668945 ;  /* 0x3ef6384a37367423 */ /* 0x000fe20000010036 */
[----:B------:R-:W2:Y:S01]  /*5450*/  LDS.64 R70, [R0+0x400] ;  /* 0x0004000000467984 */ /* 0x000ea20000000a00 */
[----:B------:R-:W-:Y:S02]  /*5460*/  FMUL R58, R39, R58 ;  /* 0x0000003a273a7220 */ /* 0x000fe40000400000 */
[----:B------:R-:W-:Y:S01]  /*5470*/  FFMA.FTZ R56, R57, R56, -0.36067417263984680176 ;  /* 0xbeb8aa4939387423 */ /* 0x000fe20000010038 */
[----:B------:R-:W3:Y:S01]  /*5480*/  LDS.64 R72, [R0+0x600] ;  /* 0x0006000000487984 */ /* 0x000ee20000000a00 */
[----:B------:R-:W-:Y:S02]  /*5490*/  FMUL R58, R39, R58 ;  /* 0x0000003a273a7220 */ /* 0x000fe40000400000 */
[----:B------:R-:W-:Y:S01]  /*54a0*/  FFMA.FTZ R60, R63, R60, -0.17900948226451873779 ;  /* 0xbe374e433f3c7423 */ /* 0x000fe2000001003c */
[----:B------:R-:W4:Y:S01]  /*54b0*/  LDS.64 R74, [R0+0x800] ;  /* 0x00080000004a7984 */ /* 0x000f220000000a00 */
[----:B------:R-:W-:-:S02]  /*54c0*/  FFMA.FTZ R58, R39, 1.4426950216293334961, R58 ;  /* 0x3fb8aa3b273a7823 */ /* 0x000fc4000001003a */
[----:B------:R-:W-:Y:S01]  /*54d0*/  FFMA.FTZ R54, R55, R54, -0.72134751081466674805 ;  /* 0xbf38aa3b37367423 */ /* 0x000fe20000010036 */
[----:B------:R-:W5:Y:S01]  /*54e0*/  LDS.64 R76, [R0+0xa00] ;  /* 0x000a0000004c7984 */ /* 0x000f620000000a00 */
[----:B------:R-:W-:Y:S02]  /*54f0*/  FADD R53, R53, R58 ;  /* 0x0000003a35357221 */ /* 0x000fe40000000000 */
[----:B------:R-:W-:Y:S01]  /*5500*/  FFMA.FTZ R56, R57, R56, 0.48089820146560668945 ;  /* 0x3ef6384a39387423 */ /* 0x000fe20000010038 */
[----:B------:R-:W5:Y:S01]  /*5510*/  LDS.64 R78, [R0+0xc00] ;  /* 0x000c0000004e7984 */ /* 0x000f620000000a00 */
[----:B------:R-:W-:Y:S02]  /*5520*/  FFMA.FTZ R60, R63, R60, 0.20512372255325317383 ;  /* 0x3e520bf43f3c7423 */ /* 0x000fe4000001003c */
[----:B------:R-:W-:Y:S01]  /*5530*/  FMUL R54, R55, R54 ;  /* 0x0000003637367220 */ /* 0x000fe20000400000 */
[----:B------:R0:W5:Y:S01]  /*5540*/  LDS.64 R80, [R0+0xe00] ;  /* 0x000e000000507984 */ /* 0x0001620000000a00 */
[----:B------:R-:W-:-:S02]  /*5550*/  FFMA.FTZ R56, R57, R56, -0.72134751081466674805 ;  /* 0xbf38aa3b39387423 */ /* 0x000fc40000010038 */
[----:B------:R-:W-:Y:S02]  /*5560*/  FFMA.FTZ R60, R63, R60, -0.24046532809734344482 ;  /* 0xbe763c8b3f3c7423 */ /* 0x000fe4000001003c */
[----:B------:R-:W-:Y:S02]  /*5570*/  FMUL R54, R55, R54 ;  /* 0x0000003637367220 */ /* 0x000fe40000400000 */
[----:B------:R-:W-:Y:S02]  /*5580*/  FMUL R56, R57, R56 ;  /* 0x0000003839387220 */ /* 0x000fe40000400000 */
[----:B0-----:R-:W-:Y:S02]  /*5590*/  @P3 IMAD.MOV.U32 R0, RZ, RZ, 0x7f800000 ;  /* 0x7f800000ff003424 */ /* 0x001fe400078e00ff */
[----:B------:R-:W-:Y:S01]  /*55a0*/  FFMA.FTZ R60, R63, R60, 0.28857114911079406738 ;  /* 0x3e93bf993f3c7423 */ /* 0x000fe2000001003c */
[----:B------:R-:W-:Y:S01]  /*55b0*/  STG.E.U16 [R10.64], R66 ;  /* 0x000000420a007986 */ /* 0x000fe2000c101504 */
[----:B------:R-:W-:Y:S01]  /*55c0*/  @P3 FFMA.FTZ R53, R13, R0, +INF ;  /* 0x7f8000000d353423 */ /* 0x000fe20000010000 */
[----:B------:R-:W-:Y:S01]  /*55d0*/  PRMT R0, R66, 0x7632, R0 ;  /* 0x0000763242007816 */ /* 0x000fe20000000000 */
[----:B------:R-:W-:Y:S01]  /*55e0*/  FFMA.FTZ R55, R55, 1.4426950216293334961, R54 ;  /* 0x3fb8aa3b37377823 */ /* 0x000fe20000010036 */
[----:B-1----:R0:W-:Y:S01]  /*55f0*/  STG.E.U16 [R6.64], R68 ;  /* 0x0000004406007986 */ /* 0x0021e2000c101504 */
[----:B------:R-:W-:Y:S01]  /*5600*/  FMUL R56, R57, R56 ;  /* 0x0000003839387220 */ /* 0x000fe20000400000 */
[----:B------:R-:W-:Y:S01]  /*5610*/  FSETP.NEU.AND P3, PT, R14, RZ, PT ;  /* 0x000000ff0e00720b */ /* 0x000fe20003f6d000 */
[----:B------:R-:W-:Y:S01]  /*5620*/  FFMA.FTZ R60, R63, R60, -0.36067417263984680176 ;  /* 0xbeb8aa493f3c7423 */ /* 0x000fe2000001003c */
[----:B--2---:R1:W-:Y:S01]  /*5630*/  STG.E.U16 [R4.64], R70 ;  /* 0x0000004604007986 */ /* 0x0043e2000c101504 */
[----:B------:R-:W-:Y:S01]  /*5640*/  FADD R38, R38, R55 ;  /* 0x0000003726267221 */ /* 0x000fe20000000000 */
[----:B------:R-:W-:Y:S01]  /*5650*/  @P5 MOV R55, 0x7f800000 ;  /* 0x7f80000000375802 */ /* 0x000fe20000000f00 */
[----:B------:R-:W-:Y:S01]  /*5660*/  FFMA.FTZ R57, R57, 1.4426950216293334961, R56 ;  /* 0x3fb8aa3b39397823 */ /* 0x000fe20000010038 */
[----:B---3--:R-:W-:Y:S01]  /*5670*/  STG.E.U16 [R106.64], R72 ;  /* 0x000000486a007986 */ /* 0x008fe2000c101504 */
[----:B------:R-:W-:-:S02]  /*5680*/  @P4 IMAD.MOV.U32 R39, RZ, RZ, 0x7f800000 ;  /* 0x7f800000ff274424 */ /* 0x000fc400078e00ff */
[----:B------:R-:W-:Y:S01]  /*5690*/  FFMA.FTZ R60, R63, R60, 0.48089820146560668945 ;  /* 0x3ef6384a3f3c7423 */ /* 0x000fe2000001003c */
[----:B----4-:R2:W-:Y:S01]  /*56a0*/  STG.E.U16 [R104.64], R74 ;  /* 0x0000004a68007986 */ /* 0x0105e2000c101504 */
[----:B0-----:R-:W-:Y:S01]  /*56b0*/  PRMT R7, R70, 0x7632, R7 ;  /* 0x0000763246077816 */ /* 0x001fe20000000007 */
[----:B------:R-:W-:Y:S01]  /*56c0*/  FADD R52, R52, R57 ;  /* 0x0000003934347221 */ /* 0x000fe20000000000 */
[----:B------:R-:W-:Y:S01]  /*56d0*/  PRMT R6, R69, 0x7632, R6 ;  /* 0x0000763245067816 */ /* 0x000fe20000000006 */
[----:B-----5:R0:W-:Y:S01]  /*56e0*/  STG.E.U16 [R102.64], R76 ;  /* 0x0000004c66007986 */ /* 0x0201e2000c101504 */
[----:B-1----:R-:W-:Y:S01]  /*56f0*/  PRMT R5, R68, 0x7632, R5 ;  /* 0x0000763244057816 */ /* 0x002fe20000000005 */
[----:B------:R-:W-:Y:S01]  /*5700*/  @P4 FFMA.FTZ R38, R8, R39, +INF ;  /* 0x7f80000008264423 */ /* 0x000fe20000010027 */
[----:B------:R-:W-:Y:S01]  /*5710*/  PRMT R4, R72, 0x7632, R4 ;  /* 0x0000763248047816 */ /* 0x000fe20000000004 */
[----:B------:R1:W-:Y:S01]  /*5720*/  STG.E.U16 [R100.64], R78 ;  /* 0x0000004e64007986 */ /* 0x0003e2000c101504 */
[C---:B------:R-:W-:Y:S01]  /*5730*/  FSETP.NEU.AND P4, PT, R12.reuse, RZ, PT ;  /* 0x000000ff0c00720b */ /* 0x040fe20003f8d000 */
[----:B------:R-:W-:Y:S01]  /*5740*/  @P5 FFMA.FTZ R52, R12, R55, +INF ;  /* 0x7f8000000c345423 */ /* 0x000fe20000010037 */
[----:B------:R-:W-:Y:S01]  /*5750*/  PRMT R8, R75, 0x7632, R8 ;  /* 0x000076324b087816 */ /* 0x000fe20000000008 */
[----:B------:R3:W-:Y:S01]  /*5760*/  STG.E.U16 [R98.64], R80 ;  /* 0x0000005062007986 */ /* 0x0007e2000c101504 */
[----:B--2---:R-:W-:Y:S01]  /*5770*/  PRMT R74, R74, 0x7632, R74 ;  /* 0x000076324a4a7816 */ /* 0x004fe2000000004a */
[----:B------:R-:W-:Y:S01]  /*5780*/  FFMA.FTZ R60, R63, R60, -0.72134751081466674805 ;  /* 0xbf38aa3b3f3c7423 */ /* 0x000fe2000001003c */
[----:B------:R-:W-:Y:S01]  /*5790*/  PRMT R12, R77, 0x7632, R12 ;  /* 0x000076324d0c7816 */ /* 0x000fe2000000000c */
[----:B------:R2:W-:Y:S01]  /*57a0*/  STG.E.U16 [R96.64], R0 ;  /* 0x0000000060007986 */ /* 0x0005e2000c101504 */
[----:B0-----:R-:W-:Y:S01]  /*57b0*/  PRMT R76, R76, 0x7632, R76 ;  /* 0x000076324c4c7816 */ /* 0x001fe2000000004c */
[----:B------:R-:W-:Y:S01]  /*57c0*/  FMUL R60, R63, R60 ;  /* 0x0000003c3f3c7220 */ /* 0x000fe20000400000 */
[----:B------:R-:W-:Y:S01]  /*57d0*/  PRMT R10, R79, 0x7632, R10 ;  /* 0x000076324f0a7816 */ /* 0x000fe2000000000a */
[----:B------:R0:W-:Y:S01]  /*57e0*/  STG.E.U16 [R94.64], R5 ;  /* 0x000000055e007986 */ /* 0x0001e2000c101504 */
[----:B-1----:R-:W-:Y:S01]  /*57f0*/  PRMT R78, R78, 0x7632, R78 ;  /* 0x000076324e4e7816 */ /* 0x002fe2000000004e */
[----:B------:R-:W-:Y:S01]  /*5800*/  FMUL R60, R63, R60 ;  /* 0x0000003c3f3c7220 */ /* 0x000fe20000400000 */
[----:B------:R-:W-:Y:S01]  /*5810*/  PRMT R11, R81, 0x7632, R11 ;  /* 0x00007632510b7816 */ /* 0x000fe2000000000b */
[----:B------:R1:W-:Y:S01]  /*5820*/  STG.E.U16 [R92.64], R7 ;  /* 0x000000075c007986 */ /* 0x0003e2000c101504 */
[----:B---3--:R-:W-:Y:S01]  /*5830*/  PRMT R80, R80, 0x7632, R80 ;  /* 0x0000763250507816 */ /* 0x008fe20000000050 */
[----:B------:R-:W-:Y:S01]  /*5840*/  FFMA.FTZ R60, R63, 1.4426950216293334961, R60 ;  /* 0x3fb8aa3b3f3c7823 */ /* 0x000fe2000001003c */
[----:B------:R-:W-:Y:S01]  /*5850*/  @P1 MOV R39, 0x7f800000 ;  /* 0x7f80000000271802 */ /* 0x000fe20000000f00 */
[----:B------:R3:W-:Y:S01]  /*5860*/  STG.E.U16 [R90.64], R4 ;  /* 0x000000045a007986 */ /* 0x0007e2000c101504 */
[----:B--2---:R-:W-:Y:S01]  /*5870*/  PRMT R0, R67, 0x7632, R0 ;  /* 0x0000763243007816 */ /* 0x004fe20000000000 */
[----:B------:R-:W-:Y:S01]  /*5880*/  FADD R60, R65, R60 ;  /* 0x0000003c413c7221 */ /* 0x000fe20000000000 */
[----:B------:R-:W-:Y:S01]  /*5890*/  FSETP.NEU.AND P5, PT, R13, RZ, PT ;  /* 0x000000ff0d00720b */ /* 0x000fe20003fad000 */
[----:B------:R2:W-:Y:S01]  /*58a0*/  STG.E.U16 [R88.64], R74 ;  /* 0x0000004a58007986 */ /* 0x0005e2000c101504 */
[----:B------:R-:W-:Y:S01]  /*58b0*/  @P1 FFMA.FTZ R60, R14, R39, +INF ;  /* 0x7f8000000e3c1423 */ /* 0x000fe20000010027 */
[----:B0-----:R-:W-:-:S02]  /*58c0*/  FSEL R5, R38, -INF , P2 ;  /* 0xff80000026057808 */ /* 0x001fc40001000000 */
[----:B------:R2:W-:Y:S01]  /*58d0*/  STG.E.U16 [R50.64], R76 ;  /* 0x0000004c32007986 */ /* 0x0005e2000c101504 */
[----:B-1----:R-:W-:Y:S02]  /*58e0*/  PRMT R7, R73, 0x7632, R7 ;  /* 0x0000763249077816 */ /* 0x002fe40000000007 */
[----:B------:R-:W-:Y:S01]  /*58f0*/  FSEL R52, R52, -INF , P4 ;  /* 0xff80000034347808 */ /* 0x000fe20002000000 */
[----:B------:R2:W-:Y:S01]  /*5900*/  STG.E.U16 [R86.64], R78 ;  /* 0x0000004e56007986 */ /* 0x0005e2000c101504 */
[----:B---3--:R-:W-:Y:S01]  /*5910*/  PRMT R4, R71, 0x7632, R4 ;  /* 0x0000763247047816 */ /* 0x008fe20000000004 */
[----:B------:R-:W-:Y:S01]  /*5920*/  FFMA R112, R5, 0.69314718246459960938, R112 ;  /* 0x3f31721805707823 */ /* 0x000fe20000000070 */
[----:B------:R-:W-:Y:S01]  /*5930*/  FSEL R53, R53, -INF , P5 ;  /* 0xff80000035357808 */ /* 0x000fe20002800000 */
[----:B------:R2:W-:Y:S01]  /*5940*/  STG.E.U16 [R84.64], R80 ;  /* 0x0000005054007986 */ /* 0x0005e2000c101504 */
[----:B------:R-:W-:Y:S01]  /*5950*/  FSEL R60, R60, -INF , P3 ;  /* 0xff8000003c3c7808 */ /* 0x000fe20001800000 */
[----:B------:R-:W-:-:S02]  /*5960*/  FFMA R113, R52, 0.69314718246459960938, R113 ;  /* 0x3f31721834717823 */ /* 0x000fc40000000071 */
[----:B------:R2:W-:Y:S01]  /*5970*/  STG.E.U16 [R46.64], R67 ;  /* 0x000000432e007986 */ /* 0x0005e2000c101504 */
[----:B------:R-:W-:Y:S02]  /*5980*/  FFMA R114, R53, 0.69314718246459960938, R114 ;  /* 0x3f31721835727823 */ /* 0x000fe40000000072 */
[----:B------:R-:W-:Y:S01]  /*5990*/  FFMA R115, R60, 0.69314718246459960938, R115 ;  /* 0x3f3172183c737823 */ /* 0x000fe20000000073 */
[----:B------:R2:W-:Y:S04]  /*59a0*/  STG.E.U16 [R42.64], R69 ;  /* 0x000000452a007986 */ /* 0x0005e8000c101504 */
        /* <DEDUP_REMOVED lines=14> */
[----:B------:R-:W-:Y:S06]  /*5a90*/  BAR.SYNC.DEFER_BLOCKING 0x0 ;  /* 0x0000000000007b1d */ /* 0x000fec0000010000 */
[----:B------:R2:W-:Y:S04]  /*5aa0*/  STS.128 [R15], R112 ;  /* 0x000000700f007388 */ /* 0x0005e80000000c00 */
[----:B------:R-:W-:Y:S06]  /*5ab0*/  BAR.SYNC.DEFER_BLOCKING 0x0 ;  /* 0x0000000000007b1d */ /* 0x000fec0000010000 */
[----:B------:R-:W-:Y:S05]  /*5ac0*/  @P0 EXIT ;  /* 0x000000000000094d */ /* 0x000fea0003800000 */
[----:B--2---:R-:W0:Y:S01]  /*5ad0*/  LDS R9, [R9] ;  /* 0x0000000009097984 */ /* 0x004e220000000800 */
[----:B------:R-:W-:Y:S01]  /*5ae0*/  IMAD R2, R2, c[0x0][0x1cc], RZ ;  /* 0x0000730002027a24 */ /* 0x000fe200078e02ff */
[C---:B------:R-:W-:Y:S01]  /*5af0*/  SHF.L.U32 R5, R3.reuse, 0x2, RZ ;  /* 0x0000000203057819 */ /* 0x040fe200000006ff */
[----:B------:R-:W-:-:S04]  /*5b00*/  IMAD.HI R3, R3, 0x4, RZ ;  /* 0x0000000403037827 */ /* 0x000fc800078e02ff */
[C---:B------:R-:W-:Y:S02]  /*5b10*/  IMAD.SHL.U32 R0, R2.reuse, 0x4, RZ ;  /* 0x0000000402007824 */ /* 0x040fe400078e00ff */
[----:B------:R-:W-:-:S03]  /*5b20*/  IMAD.HI R4, R2, 0x4, RZ ;  /* 0x0000000402047827 */ /* 0x000fc600078e02ff */
[----:B------:R-:W-:-:S04]  /*5b30*/  IADD3 R2, P0, P1, R5, c[0x0][0x180], R0 ;  /* 0x0000600005027a10 */ /* 0x000fc8000791e000 */
[----:B------:R-:W-:-:S05]  /*5b40*/  IADD3.X R3, R3, c[0x0][0x184], R4, P0, P1 ;  /* 0x0000610003037a10 */ /* 0x000fca00007e2404 */
[----:B0-----:R-:W-:Y:S01]  /*5b50*/  STG.E [R2.64], R9 ;  /* 0x0000000902007986 */ /* 0x001fe2000c101904 */
[----:B------:R-:W-:Y:S05]  /*5b60*/  EXIT ;  /* 0x000000000000794d */ /* 0x000fea0003800000 */
.L_x_2:
[----:B------:R-:W-:-:S00]  /*5b70*/  BRA `(.L_x_2) ;  /* 0xfffffff000007947 */ /* 0x000fc0000383ffff */
[----:B------:R-:W-:-:S00]  /*5b80*/  NOP ;  /* 0x0000000000007918 */ /* 0x000fc00000000000 */
[----:B------:R-:W-:-:S00]  /*5b90*/  NOP ;  /* 0x0000000000007918 */ /* 0x000fc00000000000 */
[----:B------:R-:W-:-:S00]  /*5ba0*/  NOP ;  /* 0x0000000000007918 */ /* 0x000fc00000000000 */
[----:B------:R-:W-:-:S00]  /*5bb0*/  NOP ;  /* 0x0000000000007918 */ /* 0x000fc00000000000 */
[----:B------:R-:W-:-:S00]  /*5bc0*/  NOP ;  /* 0x0000000000007918 */ /* 0x000fc00000000000 */
[----:B------:R-:W-:-:S00]  /*5bd0*/  NOP ;  /* 0x0000000000007918 */ /* 0x000fc00000000000 */
[----:B------:R-:W-:-:S00]  /*5be0*/  NOP ;  /* 0x0000000000007918 */ /* 0x000fc00000000000 */
[----:B------:R-:W-:-:S00]  /*5bf0*/  NOP ;  /* 0x0000000000007918 */ /* 0x000fc00000000000 */
.L_x_3:


//--------------------- .nv.global.init           --------------------------
	.section	.nv.global.init,"aw",@progbits
.nv.global.init:
	.type		_$_str,@object
	.size		_$_str,(.L_0 - _$_str)
_$_str:
        /*0000*/ 	.byte	0x5f, 0x5f, 0x43, 0x55, 0x44, 0x41, 0x5f, 0x46, 0x54, 0x5a, 0x00
.L_0:


//--------------------- .nv.shared.attn_fwd       --------------------------
	.section	.nv.shared.attn_fwd,"aw",@nobits
	.sectionflags	@""
	.align	16
